// auto-generated by cutlass_sweep.gemm — config: {"arch": "sm_100", "cluster_m": 2, "cluster_n": 1, "dtype": "e4m3", "dtype_b": "e4m3", "layout": "nt", "stages": 0, "tile_k": 128, "tile_m": 256, "tile_n": 32}
#include "cutlass/cutlass.h"
#include "cutlass/gemm/collective/collective_builder.hpp"
#include "cutlass/gemm/device/gemm_universal_adapter.h"
#include "cutlass/gemm/kernel/gemm_universal.hpp"
#include "cutlass/epilogue/collective/collective_builder.hpp"

using ElemA = cutlass::float_e4m3_t;
using ElemB = cutlass::float_e4m3_t;
using ElemCD = cutlass::float_e4m3_t;
using Acc  = float;
using TileShape    = cute::Shape<cute::_256, cute::_32, cute::_128>;
using ClusterShape = cute::Shape<cute::_2, cute::_1, cute::_1>;

using CollectiveEpilogue = typename cutlass::epilogue::collective::CollectiveBuilder<
    cutlass::arch::Sm100, cutlass::arch::OpClassTensorOp,
    TileShape, ClusterShape,
    cutlass::epilogue::collective::EpilogueTileAuto,
    Acc, Acc,
    ElemCD, cutlass::layout::RowMajor, 128 / cutlass::sizeof_bits<ElemCD>::value,
    ElemCD, cutlass::layout::RowMajor, 128 / cutlass::sizeof_bits<ElemCD>::value,
    cutlass::epilogue::collective::EpilogueScheduleAuto
  >::CollectiveOp;

using CollectiveMainloop = typename cutlass::gemm::collective::CollectiveBuilder<
    cutlass::arch::Sm100, cutlass::arch::OpClassTensorOp,
    ElemA, cutlass::layout::RowMajor, 128 / cutlass::sizeof_bits<ElemA>::value,
    ElemB, cutlass::layout::ColumnMajor, 128 / cutlass::sizeof_bits<ElemB>::value,
    Acc,
    TileShape, ClusterShape,
    cutlass::gemm::collective::StageCountAutoCarveout<static_cast<int>(sizeof(typename CollectiveEpilogue::SharedStorage))>,
    cutlass::gemm::collective::KernelScheduleAuto
  >::CollectiveOp;

using GemmKernel = cutlass::gemm::kernel::GemmUniversal<
    cute::Shape<int,int,int,int>,
    CollectiveMainloop,
    CollectiveEpilogue
>;
using Gemm = cutlass::gemm::device::GemmUniversalAdapter<GemmKernel>;

// Force the device kernel symbol into the cubin without needing a host main.
auto* _anchor = &cutlass::device_kernel<GemmKernel>;


// ===== COMPILED SASS (sm_100a) =====

	.target	sm_100a

	.elftype	@"ET_EXEC"


//--------------------- .note.nv.tkinfo           --------------------------
	.section	.note.nv.tkinfo,"",@"SHT_NOTE"
	.sectionflags	@"SHF_NOTE_NV_TKINFO"
	.tkinfo
        /*0018*/ 	.word	0x00000002
        /*0030*/ 	.string	""
        /*0030*/ 	.string	"ptxas"
        /*0030*/ 	.string	"Cuda compilation tools, release 13.0, V13.0.88"
        /*0030*/ 	.string	"Build cuda_13.0.r13.0/compiler.36424714_0"
        /*0030*/ 	.string	"-arch sm_100a -m 64 "



//--------------------- .note.nv.cuinfo           --------------------------
	.section	.note.nv.cuinfo,"",@"SHT_NOTE"
	.sectionflags	@"SHF_NOTE_NV_CUINFO"
        /*0018*/ 	.short	0x0002
        /*001a*/ 	.short	0x0064
        /*001c*/ 	.short	0x0082
	.zero		2


//--------------------- .nv.info                  --------------------------
	.section	.nv.info,"",@"SHT_CUDA_INFO"
	.align	4


	//----- nvinfo : EIATTR_REGCOUNT
	.align		4
        /*0000*/ 	.byte	0x04, 0x2f
        /*0002*/ 	.short	(.L_19 - .L_18)
	.align		4
.L_18:
        /*0004*/ 	.word	index@(_ZN7cutlass13device_kernelINS_4gemm6kernel13GemmUniversalIN4cute5tupleIJiiiiEEENS1_10collective13CollectiveMmaINS1_35MainloopSm100TmaUmmaWarpSpecializedILi12ELi2ELi4ENS5_IJNS4_1CILi2EEENSA_ILi1EEESC_EEEEENS5_IJNSA_ILi256EEENSA_ILi32EEENSA_ILi128EEEEEENS_12float_e4m3_tENS5_IJlSC_lEEESJ_SK_NS4_8TiledMMAINS4_8MMA_AtomIJNS4_10MMA_TraitsINS4_25SM100_MMA_F8F6F4_2x1SM_SSEJSJ_SJ_fSF_SG_NS4_17integral_constantINS4_4UMMA5MajorELSR_0EEESS_NSP_INSQ_7ScaleInELST_0EEESU_EEEEEENS4_6LayoutINS5_IJSC_SC_SC_EEENS5_IJNSA_ILi0EEESZ_SZ_EEEEENS5_IJNS4_10UnderscoreES12_S12_EEEEENS4_18SM100_TMA_2SM_LOADENS4_14ComposedLayoutINS4_7SwizzleILi3ELi4ELi3EEENS4_18smem_ptr_flag_bitsILi8EEENSX_INS5_IJNSA_ILi8EEESH_EEENS5_IJSH_SC_EEEEEEEvNS4_8identityES15_S1F_vS1G_EENS_8epilogue10collective18CollectiveEpilogueINS1I_23Sm100TmaWarpSpecializedILi1ELi1ELi32ELb0ELb0EEEJNS5_IJSH_SG_SH_EEENS5_IJNSX_ISH_SC_EENSX_ISG_SC_EEEEESJ_SK_SJ_SK_NS1I_6fusion15FusionCallbacksIS1M_NS1R_17LinearCombinationISJ_fSJ_fLNS_15FloatRoundStyleE2EEES1N_S1Q_JEEENS4_5SM1004TMEM4LOAD26SM100_TMEM_LOAD_32dp32b32xENS4_13SM90_TMA_LOADENS16_INS17_ILi1ELi4ELi3EEES1A_NSX_INS5_IJS1B_SG_EEENS5_IJSG_SC_EEEEEEENS4_39AutoVectorizingCopyWithAssumedAlignmentILi128EEENS4_14SM90_TMA_STOREES26_S28_S28_EEEvvEEEEvNT_6ParamsE)
        /*0008*/ 	.word	0x0000007b


	//----- nvinfo : EIATTR_FRAME_SIZE
	.align		4
.L_19:
        /*000c*/ 	.byte	0x04, 0x11
        /*000e*/ 	.short	(.L_21 - .L_20)
	.align		4
.L_20:
        /*0010*/ 	.word	index@($__internal_2_$__cuda_sm10x_tcgen05_guardrail_trap_unallocated_columns_being_dealloced)
        /*0014*/ 	.word	0x00000000


	//----- nvinfo : EIATTR_FRAME_SIZE
	.align		4
.L_21:
        /*0018*/ 	.byte	0x04, 0x11
        /*001a*/ 	.short	(.L_23 - .L_22)
	.align		4
.L_22:
        /*001c*/ 	.word	index@($__internal_1_$__cuda_sm10x_tcgen05_guardrail_trap_phase_invalid_during_alloc)
        /*0020*/ 	.word	0x00000000


	//----- nvinfo : EIATTR_FRAME_SIZE
	.align		4
.L_23:
        /*0024*/ 	.byte	0x04, 0x11
        /*0026*/ 	.short	(.L_25 - .L_24)
	.align		4
.L_24:
        /*0028*/ 	.word	index@($__internal_0_$__cuda_sm10x_tcgen05_guardrail_trap_col_being_dealloced_not_returned_by_alloc)
        /*002c*/ 	.word	0x00000000


	//----- nvinfo : EIATTR_FRAME_SIZE
	.align		4
.L_25:
        /*0030*/ 	.byte	0x04, 0x11
        /*0032*/ 	.short	(.L_27 - .L_26)
	.align		4
.L_26:
        /*0034*/ 	.word	index@(_ZN7cutlass13device_kernelINS_4gemm6kernel13GemmUniversalIN4cute5tupleIJiiiiEEENS1_10collective13CollectiveMmaINS1_35MainloopSm100TmaUmmaWarpSpecializedILi12ELi2ELi4ENS5_IJNS4_1CILi2EEENSA_ILi1EEESC_EEEEENS5_IJNSA_ILi256EEENSA_ILi32EEENSA_ILi128EEEEEENS_12float_e4m3_tENS5_IJlSC_lEEESJ_SK_NS4_8TiledMMAINS4_8MMA_AtomIJNS4_10MMA_TraitsINS4_25SM100_MMA_F8F6F4_2x1SM_SSEJSJ_SJ_fSF_SG_NS4_17integral_constantINS4_4UMMA5MajorELSR_0EEESS_NSP_INSQ_7ScaleInELST_0EEESU_EEEEEENS4_6LayoutINS5_IJSC_SC_SC_EEENS5_IJNSA_ILi0EEESZ_SZ_EEEEENS5_IJNS4_10UnderscoreES12_S12_EEEEENS4_18SM100_TMA_2SM_LOADENS4_14ComposedLayoutINS4_7SwizzleILi3ELi4ELi3EEENS4_18smem_ptr_flag_bitsILi8EEENSX_INS5_IJNSA_ILi8EEESH_EEENS5_IJSH_SC_EEEEEEEvNS4_8identityES15_S1F_vS1G_EENS_8epilogue10collective18CollectiveEpilogueINS1I_23Sm100TmaWarpSpecializedILi1ELi1ELi32ELb0ELb0EEEJNS5_IJSH_SG_SH_EEENS5_IJNSX_ISH_SC_EENSX_ISG_SC_EEEEESJ_SK_SJ_SK_NS1I_6fusion15FusionCallbacksIS1M_NS1R_17LinearCombinationISJ_fSJ_fLNS_15FloatRoundStyleE2EEES1N_S1Q_JEEENS4_5SM1004TMEM4LOAD26SM100_TMEM_LOAD_32dp32b32xENS4_13SM90_TMA_LOADENS16_INS17_ILi1ELi4ELi3EEES1A_NSX_INS5_IJS1B_SG_EEENS5_IJSG_SC_EEEEEEENS4_39AutoVectorizingCopyWithAssumedAlignmentILi128EEENS4_14SM90_TMA_STOREES26_S28_S28_EEEvvEEEEvNT_6ParamsE)
        /*0038*/ 	.word	0x00000000


	//----- nvinfo : EIATTR_MIN_STACK_SIZE
	.align		4
.L_27:
        /*003c*/ 	.byte	0x04, 0x12
        /*003e*/ 	.short	(.L_29 - .L_28)
	.align		4
.L_28:
        /*0040*/ 	.word	index@(_ZN7cutlass13device_kernelINS_4gemm6kernel13GemmUniversalIN4cute5tupleIJiiiiEEENS1_10collective13CollectiveMmaINS1_35MainloopSm100TmaUmmaWarpSpecializedILi12ELi2ELi4ENS5_IJNS4_1CILi2EEENSA_ILi1EEESC_EEEEENS5_IJNSA_ILi256EEENSA_ILi32EEENSA_ILi128EEEEEENS_12float_e4m3_tENS5_IJlSC_lEEESJ_SK_NS4_8TiledMMAINS4_8MMA_AtomIJNS4_10MMA_TraitsINS4_25SM100_MMA_F8F6F4_2x1SM_SSEJSJ_SJ_fSF_SG_NS4_17integral_constantINS4_4UMMA5MajorELSR_0EEESS_NSP_INSQ_7ScaleInELST_0EEESU_EEEEEENS4_6LayoutINS5_IJSC_SC_SC_EEENS5_IJNSA_ILi0EEESZ_SZ_EEEEENS5_IJNS4_10UnderscoreES12_S12_EEEEENS4_18SM100_TMA_2SM_LOADENS4_14ComposedLayoutINS4_7SwizzleILi3ELi4ELi3EEENS4_18smem_ptr_flag_bitsILi8EEENSX_INS5_IJNSA_ILi8EEESH_EEENS5_IJSH_SC_EEEEEEEvNS4_8identityES15_S1F_vS1G_EENS_8epilogue10collective18CollectiveEpilogueINS1I_23Sm100TmaWarpSpecializedILi1ELi1ELi32ELb0ELb0EEEJNS5_IJSH_SG_SH_EEENS5_IJNSX_ISH_SC_EENSX_ISG_SC_EEEEESJ_SK_SJ_SK_NS1I_6fusion15FusionCallbacksIS1M_NS1R_17LinearCombinationISJ_fSJ_fLNS_15FloatRoundStyleE2EEES1N_S1Q_JEEENS4_5SM1004TMEM4LOAD26SM100_TMEM_LOAD_32dp32b32xENS4_13SM90_TMA_LOADENS16_INS17_ILi1ELi4ELi3EEES1A_NSX_INS5_IJS1B_SG_EEENS5_IJSG_SC_EEEEEEENS4_39AutoVectorizingCopyWithAssumedAlignmentILi128EEENS4_14SM90_TMA_STOREES26_S28_S28_EEEvvEEEEvNT_6ParamsE)
        /*0044*/ 	.word	0x00000000
.L_29:


//--------------------- .nv.compat                --------------------------
	.section	.nv.compat,"",@"SHT_CUDA_COMPAT_INFO"
	.align	4
        /*0000*/ 	.byte	0x02, 0x09, 0x01, 0x00, 0x02, 0x02, 0x02, 0x00, 0x02, 0x05, 0x05, 0x00, 0x03, 0x07, 0x01, 0x01
        /*0010*/ 	.byte	0x02, 0x03, 0x01, 0x00, 0x02, 0x06, 0x01, 0x00, 0x04, 0x0b, 0x08, 0x00, 0x09, 0x00, 0x00, 0x00
        /*0020*/ 	.byte	0x00, 0x00, 0x00, 0x00


//--------------------- .nv.info._ZN7cutlass13device_kernelINS_4gemm6kernel13GemmUniversalIN4cute5tupleIJiiiiEEENS1_10collective13CollectiveMmaINS1_35MainloopSm100TmaUmmaWarpSpecializedILi12ELi2ELi4ENS5_IJNS4_1CILi2EEENSA_ILi1EEESC_EEEEENS5_IJNSA_ILi256EEENSA_ILi32EEENSA_ILi128EEEEEENS_12float_e4m3_tENS5_IJlSC_lEEESJ_SK_NS4_8TiledMMAINS4_8MMA_AtomIJNS4_10MMA_TraitsINS4_25SM100_MMA_F8F6F4_2x1SM_SSEJSJ_SJ_fSF_SG_NS4_17integral_constantINS4_4UMMA5MajorELSR_0EEESS_NSP_INSQ_7ScaleInELST_0EEESU_EEEEEENS4_6LayoutINS5_IJSC_SC_SC_EEENS5_IJNSA_ILi0EEESZ_SZ_EEEEENS5_IJNS4_10UnderscoreES12_S12_EEEEENS4_18SM100_TMA_2SM_LOADENS4_14ComposedLayoutINS4_7SwizzleILi3ELi4ELi3EEENS4_18smem_ptr_flag_bitsILi8EEENSX_INS5_IJNSA_ILi8EEESH_EEENS5_IJSH_SC_EEEEEEEvNS4_8identityES15_S1F_vS1G_EENS_8epilogue10collective18CollectiveEpilogueINS1I_23Sm100TmaWarpSpecializedILi1ELi1ELi32ELb0ELb0EEEJNS5_IJSH_SG_SH_EEENS5_IJNSX_ISH_SC_EENSX_ISG_SC_EEEEESJ_SK_SJ_SK_NS1I_6fusion15FusionCallbacksIS1M_NS1R_17LinearCombinationISJ_fSJ_fLNS_15FloatRoundStyleE2EEES1N_S1Q_JEEENS4_5SM1004TMEM4LOAD26SM100_TMEM_LOAD_32dp32b32xENS4_13SM90_TMA_LOADENS16_INS17_ILi1ELi4ELi3EEES1A_NSX_INS5_IJS1B_SG_EEENS5_IJSG_SC_EEEEEEENS4_39AutoVectorizingCopyWithAssumedAlignmentILi128EEENS4_14SM90_TMA_STOREES26_S28_S28_EEEvvEEEEvNT_6ParamsE --------------------------
	.section	.nv.info._ZN7cutlass13device_kernelINS_4gemm6kernel13GemmUniversalIN4cute5tupleIJiiiiEEENS1_10collective13CollectiveMmaINS1_35MainloopSm100TmaUmmaWarpSpecializedILi12ELi2ELi4ENS5_IJNS4_1CILi2EEENSA_ILi1EEESC_EEEEENS5_IJNSA_ILi256EEENSA_ILi32EEENSA_ILi128EEEEEENS_12float_e4m3_tENS5_IJlSC_lEEESJ_SK_NS4_8TiledMMAINS4_8MMA_AtomIJNS4_10MMA_TraitsINS4_25SM100_MMA_F8F6F4_2x1SM_SSEJSJ_SJ_fSF_SG_NS4_17integral_constantINS4_4UMMA5MajorELSR_0EEESS_NSP_INSQ_7ScaleInELST_0EEESU_EEEEEENS4_6LayoutINS5_IJSC_SC_SC_EEENS5_IJNSA_ILi0EEESZ_SZ_EEEEENS5_IJNS4_10UnderscoreES12_S12_EEEEENS4_18SM100_TMA_2SM_LOADENS4_14ComposedLayoutINS4_7SwizzleILi3ELi4ELi3EEENS4_18smem_ptr_flag_bitsILi8EEENSX_INS5_IJNSA_ILi8EEESH_EEENS5_IJSH_SC_EEEEEEEvNS4_8identityES15_S1F_vS1G_EENS_8epilogue10collective18CollectiveEpilogueINS1I_23Sm100TmaWarpSpecializedILi1ELi1ELi32ELb0ELb0EEEJNS5_IJSH_SG_SH_EEENS5_IJNSX_ISH_SC_EENSX_ISG_SC_EEEEESJ_SK_SJ_SK_NS1I_6fusion15FusionCallbacksIS1M_NS1R_17LinearCombinationISJ_fSJ_fLNS_15FloatRoundStyleE2EEES1N_S1Q_JEEENS4_5SM1004TMEM4LOAD26SM100_TMEM_LOAD_32dp32b32xENS4_13SM90_TMA_LOADENS16_INS17_ILi1ELi4ELi3EEES1A_NSX_INS5_IJS1B_SG_EEENS5_IJSG_SC_EEEEEEENS4_39AutoVectorizingCopyWithAssumedAlignmentILi128EEENS4_14SM90_TMA_STOREES26_S28_S28_EEEvvEEEEvNT_6ParamsE,"",@"SHT_CUDA_INFO"
	.sectionflags	@""
	.align	4


	//----- nvinfo : EIATTR_CUDA_API_VERSION
	.align		4
        /*0000*/ 	.byte	0x04, 0x37
        /*0002*/ 	.short	(.L_31 - .L_30)
.L_30:
        /*0004*/ 	.word	0x00000082


	//----- nvinfo : EIATTR_KPARAM_INFO
	.align		4
.L_31:
        /*0008*/ 	.byte	0x04, 0x17
        /*000a*/ 	.short	(.L_33 - .L_32)
.L_32:
        /*000c*/ 	.word	0x00000000
        /*0010*/ 	.short	0x0000
        /*0012*/ 	.short	0x0000
        /*0014*/ 	.byte	0x00, 0xf0, 0x01, 0x20


	//----- nvinfo : EIATTR_AT_ENTRY_FRAGMENTS
	.align		4
.L_33:
        /*0018*/ 	.byte	0x04, 0x4f
        /*001a*/ 	.short	(.L_35 - .L_34)


	//   ....[0]....
.L_34:
        /*001c*/ 	.word	0x00000007


	//----- nvinfo : EIATTR_RESERVED_SMEM_USED
	.align		4
.L_35:
        /*0020*/ 	.byte	0x01, 0x41
	.zero		2


	//----- nvinfo : EIATTR_SPARSE_MMA_MASK
	.align		4
        /*0024*/ 	.byte	0x03, 0x50
        /*0026*/ 	.short	0x0000


	//----- nvinfo : EIATTR_TCGEN05_2CTA_USED
	.align		4
        /*0028*/ 	.byte	0x01, 0x52
	.zero		2


	//----- nvinfo : EIATTR_MAXREG_COUNT
	.align		4
        /*002c*/ 	.byte	0x03, 0x1b
        /*002e*/ 	.short	0x00ff


	//----- nvinfo : EIATTR_NUM_BARRIERS
	.align		4
        /*0030*/ 	.byte	0x02, 0x4c
        /*0032*/ 	.byte	0x07
	.zero		1


	//----- nvinfo : EIATTR_EXTERNS
	.align		4
        /*0034*/ 	.byte	0x04, 0x0f
        /*0036*/ 	.short	(.L_37 - .L_36)


	//   ....[0]....
	.align		4
.L_36:
        /*0038*/ 	.word	index@(__assertfail)


	//----- nvinfo : EIATTR_MERCURY_ISA_VERSION
	.align		4
.L_37:
        /*003c*/ 	.byte	0x03, 0x5f
        /*003e*/ 	.short	0x0101


	//----- nvinfo : EIATTR_INT_WARP_WIDE_INSTR_OFFSETS
	.align		4
        /*0040*/ 	.byte	0x04, 0x31
        /*0042*/ 	.short	(.L_39 - .L_38)


	//   ....[0]....
.L_38:
        /*0044*/ 	.word	0x00000de0


	//   ....[1]....
        /*0048*/ 	.word	0x00000e80


	//   ....[2]....
        /*004c*/ 	.word	0x000021e0


	//   ....[3]....
        /*0050*/ 	.word	0x00004540


	//   ....[4]....
        /*0054*/ 	.word	0x00004560


	//   ....[5]....
        /*0058*/ 	.word	0x00004590


	//   ....[6]....
        /*005c*/ 	.word	0x00004fa0


	//   ....[7]....
        /*0060*/ 	.word	0x000050c0


	//----- nvinfo : EIATTR_COOP_GROUP_MASK_REGIDS
	.align		4
.L_39:
        /*0064*/ 	.byte	0x04, 0x29
        /*0066*/ 	.short	(.L_41 - .L_40)


	//   ....[0]....
.L_40:
        /*0068*/ 	.word	0xffffffff


	//   ....[1]....
        /*006c*/ 	.word	0xffffffff


	//   ....[2]....
        /*0070*/ 	.word	0xffffffff


	//   ....[3]....
        /*0074*/ 	.word	0xffffffff


	//   ....[4]....
        /*0078*/ 	.word	0xffffffff


	//   ....[5]....
        /*007c*/ 	.word	0xffffffff


	//   ....[6]....
        /*0080*/ 	.word	0xffffffff


	//   ....[7]....
        /*0084*/ 	.word	0xffffffff


	//   ....[8]....
        /*0088*/ 	.word	0xffffffff


	//   ....[9]....
        /*008c*/ 	.word	0xffffffff


	//   ....[10]....
        /*0090*/ 	.word	0xffffffff


	//   ....[11]....
        /*0094*/ 	.word	0xffffffff


	//   ....[12]....
        /*0098*/ 	.word	0xffffffff


	//   ....[13]....
        /*009c*/ 	.word	0xffffffff


	//----- nvinfo : EIATTR_COOP_GROUP_INSTR_OFFSETS
	.align		4
.L_41:
        /*00a0*/ 	.byte	0x04, 0x28
        /*00a2*/ 	.short	(.L_43 - .L_42)


	//   ....[0]....
.L_42:
        /*00a4*/ 	.word	0x000000c0


	//   ....[1]....
        /*00a8*/ 	.word	0x00000500


	//   ....[2]....
        /*00ac*/ 	.word	0x000007b0


	//   ....[3]....
        /*00b0*/ 	.word	0x000008e0


	//   ....[4]....
        /*00b4*/ 	.word	0x000009d0


	//   ....[5]....
        /*00b8*/ 	.word	0x00000b30


	//   ....[6]....
        /*00bc*/ 	.word	0x00000cc0


	//   ....[7]....
        /*00c0*/ 	.word	0x00000f00


	//   ....[8]....
        /*00c4*/ 	.word	0x000020c0


	//   ....[9]....
        /*00c8*/ 	.word	0x00003320


	//   ....[10]....
        /*00cc*/ 	.word	0x000037f0


	//   ....[11]....
        /*00d0*/ 	.word	0x00003820


	//   ....[12]....
        /*00d4*/ 	.word	0x00004440


	//   ....[13]....
        /*00d8*/ 	.word	0x00004650


	//----- nvinfo : EIATTR_VRC_CTA_INIT_COUNT
	.align		4
.L_43:
        /*00dc*/ 	.byte	0x02, 0x4a
        /*00de*/ 	.byte	0x80
	.zero		1


	//----- nvinfo : EIATTR_SYSCALL_OFFSETS
	.align		4
        /*00e0*/ 	.byte	0x04, 0x46
        /*00e2*/ 	.short	(.L_45 - .L_44)


	//   ....[0]....
.L_44:
        /*00e4*/ 	.word	0x00005a50


	//   ....[1]....
        /*00e8*/ 	.word	0x00005b90


	//   ....[2]....
        /*00ec*/ 	.word	0x000062a0


	//----- nvinfo : EIATTR_MBARRIER_INSTR_OFFSETS
	.align		4
.L_45:
        /*00f0*/ 	.byte	0x04, 0x39
        /*00f2*/ 	.short	(.L_47 - .L_46)


	//   ....[0]....
.L_46:
        /*00f4*/ 	.word	0x00000610
        /*00f8*/ 	.word	0x000000ff
        /*00fc*/ 	.word	0x00000000
        /*0100*/ 	.short	0x0100
        /*0102*/ 	.byte	0x08
	.zero		1


	//   ....[1]....
        /*0104*/ 	.word	0x00000620
        /*0108*/ 	.word	0x000000ff
        /*010c*/ 	.word	0x00000060
        /*0110*/ 	.short	0x0100
        /*0112*/ 	.byte	0x08
	.zero		1


	//   ....[2]....
        /*0114*/ 	.word	0x00000630
        /*0118*/ 	.word	0x000000ff
        /*011c*/ 	.word	0x00000008
        /*0120*/ 	.short	0x0100
        /*0122*/ 	.byte	0x08
	.zero		1


	//   ....[3]....
        /*0124*/ 	.word	0x00000640
        /*0128*/ 	.word	0x000000ff
        /*012c*/ 	.word	0x00000068
        /*0130*/ 	.short	0x0100
        /*0132*/ 	.byte	0x08
	.zero		1


	//   ....[4]....
        /*0134*/ 	.word	0x00000650
        /*0138*/ 	.word	0x000000ff
        /*013c*/ 	.word	0x00000010
        /*0140*/ 	.short	0x0100
        /*0142*/ 	.byte	0x08
	.zero		1


	//   ....[5]....
        /*0144*/ 	.word	0x00000660
        /*0148*/ 	.word	0x000000ff
        /*014c*/ 	.word	0x00000070
        /*0150*/ 	.short	0x0100
        /*0152*/ 	.byte	0x08
	.zero		1


	//   ....[6]....
        /*0154*/ 	.word	0x00000670
        /*0158*/ 	.word	0x000000ff
        /*015c*/ 	.word	0x00000018
        /*0160*/ 	.short	0x0100
        /*0162*/ 	.byte	0x08
	.zero		1


	//   ....[7]....
        /*0164*/ 	.word	0x00000680
        /*0168*/ 	.word	0x000000ff
        /*016c*/ 	.word	0x00000078
        /*0170*/ 	.short	0x0100
        /*0172*/ 	.byte	0x08
	.zero		1


	//   ....[8]....
        /*0174*/ 	.word	0x00000690
        /*0178*/ 	.word	0x000000ff
        /*017c*/ 	.word	0x00000020
        /*0180*/ 	.short	0x0100
        /*0182*/ 	.byte	0x08
	.zero		1


	//   ....[9]....
        /*0184*/ 	.word	0x000006a0
        /*0188*/ 	.word	0x000000ff
        /*018c*/ 	.word	0x00000080
        /*0190*/ 	.short	0x0100
        /*0192*/ 	.byte	0x08
	.zero		1


	//   ....[10]....
        /*0194*/ 	.word	0x000006b0
        /*0198*/ 	.word	0x000000ff
        /*019c*/ 	.word	0x00000028
        /*01a0*/ 	.short	0x0100
        /*01a2*/ 	.byte	0x08
	.zero		1


	//   ....[11]....
        /*01a4*/ 	.word	0x000006c0
        /*01a8*/ 	.word	0x000000ff
        /*01ac*/ 	.word	0x00000088
        /*01b0*/ 	.short	0x0100
        /*01b2*/ 	.byte	0x08
	.zero		1


	//   ....[12]....
        /*01b4*/ 	.word	0x000006d0
        /*01b8*/ 	.word	0x000000ff
        /*01bc*/ 	.word	0x00000030
        /*01c0*/ 	.short	0x0100
        /*01c2*/ 	.byte	0x08
	.zero		1


	//   ....[13]....
        /*01c4*/ 	.word	0x000006e0
        /*01c8*/ 	.word	0x000000ff
        /*01cc*/ 	.word	0x00000090
        /*01d0*/ 	.short	0x0100
        /*01d2*/ 	.byte	0x08
	.zero		1


	//   ....[14]....
        /*01d4*/ 	.word	0x000006f0
        /*01d8*/ 	.word	0x000000ff
        /*01dc*/ 	.word	0x00000038
        /*01e0*/ 	.short	0x0100
        /*01e2*/ 	.byte	0x08
	.zero		1


	//   ....[15]....
        /*01e4*/ 	.word	0x00000700
        /*01e8*/ 	.word	0x000000ff
        /*01ec*/ 	.word	0x00000098
        /*01f0*/ 	.short	0x0100
        /*01f2*/ 	.byte	0x08
	.zero		1


	//   ....[16]....
        /*01f4*/ 	.word	0x00000710
        /*01f8*/ 	.word	0x000000ff
        /*01fc*/ 	.word	0x00000040
        /*0200*/ 	.short	0x0100
        /*0202*/ 	.byte	0x08
	.zero		1


	//   ....[17]....
        /*0204*/ 	.word	0x00000720
        /*0208*/ 	.word	0x000000ff
        /*020c*/ 	.word	0x000000a0
        /*0210*/ 	.short	0x0100
        /*0212*/ 	.byte	0x08
	.zero		1


	//   ....[18]....
        /*0214*/ 	.word	0x00000730
        /*0218*/ 	.word	0x000000ff
        /*021c*/ 	.word	0x00000048
        /*0220*/ 	.short	0x0100
        /*0222*/ 	.byte	0x08
	.zero		1


	//   ....[19]....
        /*0224*/ 	.word	0x00000740
        /*0228*/ 	.word	0x000000ff
        /*022c*/ 	.word	0x000000a8
        /*0230*/ 	.short	0x0100
        /*0232*/ 	.byte	0x08
	.zero		1


	//   ....[20]....
        /*0234*/ 	.word	0x00000750
        /*0238*/ 	.word	0x000000ff
        /*023c*/ 	.word	0x00000050
        /*0240*/ 	.short	0x0100
        /*0242*/ 	.byte	0x08
	.zero		1


	//   ....[21]....
        /*0244*/ 	.word	0x00000760
        /*0248*/ 	.word	0x000000ff
        /*024c*/ 	.word	0x000000b0
        /*0250*/ 	.short	0x0100
        /*0252*/ 	.byte	0x08
	.zero		1


	//   ....[22]....
        /*0254*/ 	.word	0x00000770
        /*0258*/ 	.word	0x000000ff
        /*025c*/ 	.word	0x00000058
        /*0260*/ 	.short	0x0100
        /*0262*/ 	.byte	0x08
	.zero		1


	//   ....[23]....
        /*0264*/ 	.word	0x00000780
        /*0268*/ 	.word	0x000000ff
        /*026c*/ 	.word	0x000000b8
        /*0270*/ 	.short	0x0100
        /*0272*/ 	.byte	0x08
	.zero		1


	//   ....[24]....
        /*0274*/ 	.word	0x000008b0
        /*0278*/ 	.word	0x000000ff
        /*027c*/ 	.word	0x000000c0
        /*0280*/ 	.short	0x0100
        /*0282*/ 	.byte	0x09
	.zero		1


	//   ....[25]....
        /*0284*/ 	.word	0x000008c0
        /*0288*/ 	.word	0x000000ff
        /*028c*/ 	.word	0x000000c8
        /*0290*/ 	.short	0x0100
        /*0292*/ 	.byte	0x09
	.zero		1


	//   ....[26]....
        /*0294*/ 	.word	0x000009a0
        /*0298*/ 	.word	0x000000ff
        /*029c*/ 	.word	0x000000d0
        /*02a0*/ 	.short	0x0100
        /*02a2*/ 	.byte	0x08
	.zero		1


	//   ....[27]....
        /*02a4*/ 	.word	0x000009b0
        /*02a8*/ 	.word	0x000000ff
        /*02ac*/ 	.word	0x000000d8
        /*02b0*/ 	.short	0x0100
        /*02b2*/ 	.byte	0x08
	.zero		1


	//   ....[28]....
        /*02b4*/ 	.word	0x00000ae0
        /*02b8*/ 	.word	0x000000ff
        /*02bc*/ 	.word	0x000000e0
        /*02c0*/ 	.short	0x0100
        /*02c2*/ 	.byte	0x08
	.zero		1


	//   ....[29]....
        /*02c4*/ 	.word	0x00000af0
        /*02c8*/ 	.word	0x000000ff
        /*02cc*/ 	.word	0x000000f0
        /*02d0*/ 	.short	0x0100
        /*02d2*/ 	.byte	0x08
	.zero		1


	//   ....[30]....
        /*02d4*/ 	.word	0x00000b00
        /*02d8*/ 	.word	0x000000ff
        /*02dc*/ 	.word	0x000000e8
        /*02e0*/ 	.short	0x0100
        /*02e2*/ 	.byte	0x08
	.zero		1


	//   ....[31]....
        /*02e4*/ 	.word	0x00000b10
        /*02e8*/ 	.word	0x000000ff
        /*02ec*/ 	.word	0x000000f8
        /*02f0*/ 	.short	0x0100
        /*02f2*/ 	.byte	0x08
	.zero		1


	//   ....[32]....
        /*02f4*/ 	.word	0x00000c30
        /*02f8*/ 	.word	0x000000ff
        /*02fc*/ 	.word	0x00000100
        /*0300*/ 	.short	0x0100
        /*0302*/ 	.byte	0x09
	.zero		1


	//   ....[33]....
        /*0304*/ 	.word	0x00000c40
        /*0308*/ 	.word	0x000000ff
        /*030c*/ 	.word	0x00000120
        /*0310*/ 	.short	0x0100
        /*0312*/ 	.byte	0x09
	.zero		1


	//   ....[34]....
        /*0314*/ 	.word	0x00000c50
        /*0318*/ 	.word	0x000000ff
        /*031c*/ 	.word	0x00000108
        /*0320*/ 	.short	0x0100
        /*0322*/ 	.byte	0x09
	.zero		1


	//   ....[35]....
        /*0324*/ 	.word	0x00000c60
        /*0328*/ 	.word	0x000000ff
        /*032c*/ 	.word	0x00000128
        /*0330*/ 	.short	0x0100
        /*0332*/ 	.byte	0x09
	.zero		1


	//   ....[36]....
        /*0334*/ 	.word	0x00000c70
        /*0338*/ 	.word	0x000000ff
        /*033c*/ 	.word	0x00000110
        /*0340*/ 	.short	0x0100
        /*0342*/ 	.byte	0x09
	.zero		1


	//   ....[37]....
        /*0344*/ 	.word	0x00000c80
        /*0348*/ 	.word	0x000000ff
        /*034c*/ 	.word	0x00000130
        /*0350*/ 	.short	0x0100
        /*0352*/ 	.byte	0x09
	.zero		1


	//   ....[38]....
        /*0354*/ 	.word	0x00000c90
        /*0358*/ 	.word	0x000000ff
        /*035c*/ 	.word	0x00000118
        /*0360*/ 	.short	0x0100
        /*0362*/ 	.byte	0x09
	.zero		1


	//   ....[39]....
        /*0364*/ 	.word	0x00000ca0
        /*0368*/ 	.word	0x000000ff
        /*036c*/ 	.word	0x00000138
        /*0370*/ 	.short	0x0100
        /*0372*/ 	.byte	0x09
	.zero		1


	//   ....[40]....
        /*0374*/ 	.word	0x00000d90
        /*0378*/ 	.word	0x000000ff
        /*037c*/ 	.word	0x00000140
        /*0380*/ 	.short	0x0100
        /*0382*/ 	.byte	0x08
	.zero		1


	//   ....[41]....
        /*0384*/ 	.word	0x00000da0
        /*0388*/ 	.word	0x000000ff
        /*038c*/ 	.word	0x00000150
        /*0390*/ 	.short	0x0100
        /*0392*/ 	.byte	0x08
	.zero		1


	//   ....[42]....
        /*0394*/ 	.word	0x00000db0
        /*0398*/ 	.word	0x000000ff
        /*039c*/ 	.word	0x00000148
        /*03a0*/ 	.short	0x0100
        /*03a2*/ 	.byte	0x08
	.zero		1


	//   ....[43]....
        /*03a4*/ 	.word	0x00000dc0
        /*03a8*/ 	.word	0x000000ff
        /*03ac*/ 	.word	0x00000158
        /*03b0*/ 	.short	0x0100
        /*03b2*/ 	.byte	0x08
	.zero		1


	//   ....[44]....
        /*03b4*/ 	.word	0x00000eb0
        /*03b8*/ 	.word	0x000000ff
        /*03bc*/ 	.word	0x00000160
        /*03c0*/ 	.short	0x0100
        /*03c2*/ 	.byte	0x06
	.zero		1


	//   ....[45]....
        /*03c4*/ 	.word	0x000018c0
        /*03c8*/ 	.word	0x00000003
        /*03cc*/ 	.word	0x00000150
        /*03d0*/ 	.short	0x010a
        /*03d2*/ 	.byte	0xff
	.zero		1


	//   ....[46]....
        /*03d4*/ 	.word	0x000018f0
        /*03d8*/ 	.word	0x00000003
        /*03dc*/ 	.word	0x00000140
        /*03e0*/ 	.short	0x0101
        /*03e2*/ 	.byte	0xff
	.zero		1


	//   ....[47]....
        /*03e4*/ 	.word	0x000019f0
        /*03e8*/ 	.word	0x000000ff
        /*03ec*/ 	.word	0x00000060
        /*03f0*/ 	.short	0x010a
        /*03f2*/ 	.byte	0x08
	.zero		1


	//   ....[48]....
        /*03f4*/ 	.word	0x00001ac0
        /*03f8*/ 	.word	0x000000ff
        /*03fc*/ 	.word	0x00000060
        /*0400*/ 	.short	0x010a
        /*0402*/ 	.byte	0x21
	.zero		1


	//   ....[49]....
        /*0404*/ 	.word	0x00001c70
        /*0408*/ 	.word	0x000000ff
        /*040c*/ 	.word	0x00000060
        /*0410*/ 	.short	0x010a
        /*0412*/ 	.byte	0x08
	.zero		1


	//   ....[50]....
        /*0414*/ 	.word	0x00001d70
        /*0418*/ 	.word	0x000000ff
        /*041c*/ 	.word	0x000000d8
        /*0420*/ 	.short	0x0101
        /*0422*/ 	.byte	0x04
	.zero		1


	//   ....[51]....
        /*0424*/ 	.word	0x00001d90
        /*0428*/ 	.word	0x000000ff
        /*042c*/ 	.word	0x00000060
        /*0430*/ 	.short	0x010a
        /*0432*/ 	.byte	0x08
	.zero		1


	//   ....[52]....
        /*0434*/ 	.word	0x00001e10
        /*0438*/ 	.word	0x000000ff
        /*043c*/ 	.word	0x00000060
        /*0440*/ 	.short	0x010a
        /*0442*/ 	.byte	0x11
	.zero		1


	//   ....[53]....
        /*0444*/ 	.word	0x00001fa0
        /*0448*/ 	.word	0x000000ff
        /*044c*/ 	.word	0x00000060
        /*0450*/ 	.short	0x010a
        /*0452*/ 	.byte	0x08
	.zero		1


	//   ....[54]....
        /*0454*/ 	.word	0x000020f0
        /*0458*/ 	.word	0x00000002
        /*045c*/ 	.word	0x000000e0
        /*0460*/ 	.short	0x010a
        /*0462*/ 	.byte	0xff
	.zero		1


	//   ....[55]....
        /*0464*/ 	.word	0x000021b0
        /*0468*/ 	.word	0x00000002
        /*046c*/ 	.word	0x00000000
        /*0470*/ 	.short	0x0101
        /*0472*/ 	.byte	0xff
	.zero		1


	//   ....[56]....
        /*0474*/ 	.word	0x00002710
        /*0478*/ 	.word	0x000000ff
        /*047c*/ 	.word	0x00000000
        /*0480*/ 	.short	0x010a
        /*0482*/ 	.byte	0x05
	.zero		1


	//   ....[57]....
        /*0484*/ 	.word	0x000027a0
        /*0488*/ 	.word	0x000000ff
        /*048c*/ 	.word	0x00000000
        /*0490*/ 	.short	0x010a
        /*0492*/ 	.byte	0x05
	.zero		1


	//   ....[58]....
        /*0494*/ 	.word	0x00002830
        /*0498*/ 	.word	0x000000ff
        /*049c*/ 	.word	0x00000000
        /*04a0*/ 	.short	0x010a
        /*04a2*/ 	.byte	0x05
	.zero		1


	//   ....[59]....
        /*04a4*/ 	.word	0x000028c0
        /*04a8*/ 	.word	0x000000ff
        /*04ac*/ 	.word	0x00000000
        /*04b0*/ 	.short	0x010a
        /*04b2*/ 	.byte	0x05
	.zero		1


	//   ....[60]....
        /*04b4*/ 	.word	0x00002950
        /*04b8*/ 	.word	0x000000ff
        /*04bc*/ 	.word	0x00000000
        /*04c0*/ 	.short	0x010a
        /*04c2*/ 	.byte	0x05
	.zero		1


	//   ....[61]....
        /*04c4*/ 	.word	0x000029e0
        /*04c8*/ 	.word	0x000000ff
        /*04cc*/ 	.word	0x00000000
        /*04d0*/ 	.short	0x010a
        /*04d2*/ 	.byte	0x05
	.zero		1


	//   ....[62]....
        /*04d4*/ 	.word	0x00002a70
        /*04d8*/ 	.word	0x000000ff
        /*04dc*/ 	.word	0x00000000
        /*04e0*/ 	.short	0x010a
        /*04e2*/ 	.byte	0x05
	.zero		1


	//   ....[63]....
        /*04e4*/ 	.word	0x00002b00
        /*04e8*/ 	.word	0x000000ff
        /*04ec*/ 	.word	0x00000000
        /*04f0*/ 	.short	0x010a
        /*04f2*/ 	.byte	0x05
	.zero		1


	//   ....[64]....
        /*04f4*/ 	.word	0x00002b90
        /*04f8*/ 	.word	0x000000ff
        /*04fc*/ 	.word	0x00000000
        /*0500*/ 	.short	0x010a
        /*0502*/ 	.byte	0x05
	.zero		1


	//   ....[65]....
        /*0504*/ 	.word	0x00002c20
        /*0508*/ 	.word	0x000000ff
        /*050c*/ 	.word	0x00000000
        /*0510*/ 	.short	0x010a
        /*0512*/ 	.byte	0x05
	.zero		1


	//   ....[66]....
        /*0514*/ 	.word	0x00002cb0
        /*0518*/ 	.word	0x000000ff
        /*051c*/ 	.word	0x00000000
        /*0520*/ 	.short	0x010a
        /*0522*/ 	.byte	0x05
	.zero		1


	//   ....[67]....
        /*0524*/ 	.word	0x00002d50
        /*0528*/ 	.word	0x00000000
        /*052c*/ 	.word	0x00000000
        /*0530*/ 	.short	0x010a
        /*0532*/ 	.byte	0xff
	.zero		1


	//   ....[68]....
        /*0534*/ 	.word	0x00002e80
        /*0538*/ 	.word	0x00000000
        /*053c*/ 	.word	0x00000140
        /*0540*/ 	.short	0x010a
        /*0542*/ 	.byte	0xff
	.zero		1


	//   ....[69]....
        /*0544*/ 	.word	0x00002ef0
        /*0548*/ 	.word	0x00000004
        /*054c*/ 	.word	0x00000000
        /*0550*/ 	.short	0x0101
        /*0552*/ 	.byte	0xff
	.zero		1


	//   ....[70]....
        /*0554*/ 	.word	0x00002f10
        /*0558*/ 	.word	0x000000ff
        /*055c*/ 	.word	0x000000f0
        /*0560*/ 	.short	0x010a
        /*0562*/ 	.byte	0x05
	.zero		1


	//   ....[71]....
        /*0564*/ 	.word	0x00003030
        /*0568*/ 	.word	0x00000000
        /*056c*/ 	.word	0x000000e0
        /*0570*/ 	.short	0x010a
        /*0572*/ 	.byte	0xff
	.zero		1


	//   ....[72]....
        /*0574*/ 	.word	0x00003130
        /*0578*/ 	.word	0x00000000
        /*057c*/ 	.word	0x00000000
        /*0580*/ 	.short	0x0101
        /*0582*/ 	.byte	0xff
	.zero		1


	//   ....[73]....
        /*0584*/ 	.word	0x000031c0
        /*0588*/ 	.word	0x000000ff
        /*058c*/ 	.word	0x000000f0
        /*0590*/ 	.short	0x0106
        /*0592*/ 	.byte	0x05
	.zero		1


	//   ....[74]....
        /*0594*/ 	.word	0x000031e0
        /*0598*/ 	.word	0x000000ff
        /*059c*/ 	.word	0x000000f0
        /*05a0*/ 	.short	0x010a
        /*05a2*/ 	.byte	0x05
	.zero		1


	//   ....[75]....
        /*05a4*/ 	.word	0x00003270
        /*05a8*/ 	.word	0x000000ff
        /*05ac*/ 	.word	0x000000f0
        /*05b0*/ 	.short	0x0106
        /*05b2*/ 	.byte	0x04
	.zero		1


	//   ....[76]....
        /*05b4*/ 	.word	0x000032b0
        /*05b8*/ 	.word	0x00000000
        /*05bc*/ 	.word	0x000000f0
        /*05c0*/ 	.short	0x010a
        /*05c2*/ 	.byte	0xff
	.zero		1


	//   ....[77]....
        /*05c4*/ 	.word	0x000034f0
        /*05c8*/ 	.word	0x000000ff
        /*05cc*/ 	.word	0x00000008
        /*05d0*/ 	.short	0x010a
        /*05d2*/ 	.byte	0x06
	.zero		1


	//   ....[78]....
        /*05d4*/ 	.word	0x00003510
        /*05d8*/ 	.word	0x000000ff
        /*05dc*/ 	.word	0x00000008
        /*05e0*/ 	.short	0x010a
        /*05e2*/ 	.byte	0x06
	.zero		1


	//   ....[79]....
        /*05e4*/ 	.word	0x000036a0
        /*05e8*/ 	.word	0x000000ff
        /*05ec*/ 	.word	0x00000008
        /*05f0*/ 	.short	0x010a
        /*05f2*/ 	.byte	0x06
	.zero		1


	//   ....[80]....
        /*05f4*/ 	.word	0x000036c0
        /*05f8*/ 	.word	0x000000ff
        /*05fc*/ 	.word	0x00000008
        /*0600*/ 	.short	0x010a
        /*0602*/ 	.byte	0x06
	.zero		1


	//   ....[81]....
        /*0604*/ 	.word	0x00003780
        /*0608*/ 	.word	0x000000ff
        /*060c*/ 	.word	0x00000000
        /*0610*/ 	.short	0x0101
        /*0612*/ 	.byte	0x07
	.zero		1


	//   ....[82]....
        /*0614*/ 	.word	0x00003ac0
        /*0618*/ 	.word	0x00000000
        /*061c*/ 	.word	0x000000e0
        /*0620*/ 	.short	0x010a
        /*0622*/ 	.byte	0xff
	.zero		1


	//   ....[83]....
        /*0624*/ 	.word	0x00003b80
        /*0628*/ 	.word	0x00000000
        /*062c*/ 	.word	0x00000000
        /*0630*/ 	.short	0x0101
        /*0632*/ 	.byte	0xff
	.zero		1


	//   ....[84]....
        /*0634*/ 	.word	0x00003c40
        /*0638*/ 	.word	0x000000ff
        /*063c*/ 	.word	0x00000000
        /*0640*/ 	.short	0x010a
        /*0642*/ 	.byte	0x08
	.zero		1


	//   ....[85]....
        /*0644*/ 	.word	0x00003c50
        /*0648*/ 	.word	0x000000ff
        /*064c*/ 	.word	0x00000120
        /*0650*/ 	.short	0x010a
        /*0652*/ 	.byte	0x09
	.zero		1


	//   ....[86]....
        /*0654*/ 	.word	0x00003d00
        /*0658*/ 	.word	0x000000ff
        /*065c*/ 	.word	0x00000000
        /*0660*/ 	.short	0x010a
        /*0662*/ 	.byte	0x08
	.zero		1


	//   ....[87]....
        /*0664*/ 	.word	0x00003e30
        /*0668*/ 	.word	0x000000ff
        /*066c*/ 	.word	0x00000000
        /*0670*/ 	.short	0x010a
        /*0672*/ 	.byte	0x1e
	.zero		1


	//   ....[88]....
        /*0674*/ 	.word	0x00004130
        /*0678*/ 	.word	0x000000ff
        /*067c*/ 	.word	0x00000000
        /*0680*/ 	.short	0x010a
        /*0682*/ 	.byte	0x08
	.zero		1


	//   ....[89]....
        /*0684*/ 	.word	0x000041c0
        /*0688*/ 	.word	0x000000ff
        /*068c*/ 	.word	0x00000000
        /*0690*/ 	.short	0x010a
        /*0692*/ 	.byte	0x08
	.zero		1


	//   ....[90]....
        /*0694*/ 	.word	0x00004250
        /*0698*/ 	.word	0x000000ff
        /*069c*/ 	.word	0x00000000
        /*06a0*/ 	.short	0x010a
        /*06a2*/ 	.byte	0x08
	.zero		1


	//   ....[91]....
        /*06a4*/ 	.word	0x000042f0
        /*06a8*/ 	.word	0x00000000
        /*06ac*/ 	.word	0x00000000
        /*06b0*/ 	.short	0x010a
        /*06b2*/ 	.byte	0xff
	.zero		1


	//   ....[92]....
        /*06b4*/ 	.word	0x00004330
        /*06b8*/ 	.word	0x00000000
        /*06bc*/ 	.word	0x00000000
        /*06c0*/ 	.short	0x010a
        /*06c2*/ 	.byte	0xff
	.zero		1


	//   ....[93]....
        /*06c4*/ 	.word	0x000043a0
        /*06c8*/ 	.word	0x000000ff
        /*06cc*/ 	.word	0x00000000
        /*06d0*/ 	.short	0x0101
        /*06d2*/ 	.byte	0x05
	.zero		1


	//   ....[94]....
        /*06d4*/ 	.word	0x000043e0
        /*06d8*/ 	.word	0x000000ff
        /*06dc*/ 	.word	0x00000160
        /*06e0*/ 	.short	0x010a
        /*06e2*/ 	.byte	0x07
	.zero		1


	//   ....[95]....
        /*06e4*/ 	.word	0x00004430
        /*06e8*/ 	.word	0x000000ff
        /*06ec*/ 	.word	0x00000000
        /*06f0*/ 	.short	0x0101
        /*06f2*/ 	.byte	0x05
	.zero		1


	//   ....[96]....
        /*06f4*/ 	.word	0x00004840
        /*06f8*/ 	.word	0x00000000
        /*06fc*/ 	.word	0x000000e0
        /*0700*/ 	.short	0x010a
        /*0702*/ 	.byte	0xff
	.zero		1


	//   ....[97]....
        /*0704*/ 	.word	0x00004930
        /*0708*/ 	.word	0x00000000
        /*070c*/ 	.word	0x00000000
        /*0710*/ 	.short	0x0101
        /*0712*/ 	.byte	0xff
	.zero		1


	//   ....[98]....
        /*0714*/ 	.word	0x00004c50
        /*0718*/ 	.word	0x000000ff
        /*071c*/ 	.word	0x000000d8
        /*0720*/ 	.short	0x010a
        /*0722*/ 	.byte	0x06
	.zero		1


	//   ....[99]....
        /*0724*/ 	.word	0x00004dd0
        /*0728*/ 	.word	0x000000ff
        /*072c*/ 	.word	0x000000c8
        /*0730*/ 	.short	0x010a
        /*0732*/ 	.byte	0x06
	.zero		1


	//   ....[100]....
        /*0734*/ 	.word	0x00005100
        /*0738*/ 	.word	0x000000ff
        /*073c*/ 	.word	0x000000c0
        /*0740*/ 	.short	0x010b
        /*0742*/ 	.byte	0x06
	.zero		1


	//   ....[101]....
        /*0744*/ 	.word	0x00005120
        /*0748*/ 	.word	0x000000ff
        /*074c*/ 	.word	0x00000000
        /*0750*/ 	.short	0x0101
        /*0752*/ 	.byte	0x25
	.zero		1


	//   ....[102]....
        /*0754*/ 	.word	0x00005160
        /*0758*/ 	.word	0x00000000
        /*075c*/ 	.word	0x000000c8
        /*0760*/ 	.short	0x010a
        /*0762*/ 	.byte	0xff
	.zero		1


	//   ....[103]....
        /*0764*/ 	.word	0x00005460
        /*0768*/ 	.word	0x00000000
        /*076c*/ 	.word	0x000000e0
        /*0770*/ 	.short	0x010a
        /*0772*/ 	.byte	0xff
	.zero		1


	//   ....[104]....
        /*0774*/ 	.word	0x00005570
        /*0778*/ 	.word	0x00000000
        /*077c*/ 	.word	0x00000000
        /*0780*/ 	.short	0x0101
        /*0782*/ 	.byte	0xff
	.zero		1


	//   ....[105]....
        /*0784*/ 	.word	0x00005ee0
        /*0788*/ 	.word	0x000000ff
        /*078c*/ 	.word	0x000000c0
        /*0790*/ 	.short	0x010a
        /*0792*/ 	.byte	0x2b
	.zero		1


	//   ....[106]....
        /*0794*/ 	.word	0x00005ef0
        /*0798*/ 	.word	0x00000071
        /*079c*/ 	.word	0x00000100
        /*07a0*/ 	.short	0x010a
        /*07a2*/ 	.byte	0xff
	.zero		1


	//   ....[107]....
        /*07a4*/ 	.word	0x00006040
        /*07a8*/ 	.word	0x000000ff
        /*07ac*/ 	.word	0x000000c0
        /*07b0*/ 	.short	0x010a
        /*07b2*/ 	.byte	0x2b
	.zero		1


	//   ....[108]....
        /*07b4*/ 	.word	0x00006120
        /*07b8*/ 	.word	0x000000ff
        /*07bc*/ 	.word	0x00000000
        /*07c0*/ 	.short	0x0101
        /*07c2*/ 	.byte	0x04
	.zero		1


	//   ....[109]....
        /*07c4*/ 	.word	0x00006180
        /*07c8*/ 	.word	0x00000071
        /*07cc*/ 	.word	0x00000100
        /*07d0*/ 	.short	0x010a
        /*07d2*/ 	.byte	0xff
	.zero		1


	//   ....[110]....
        /*07d4*/ 	.word	0x00006420
        /*07d8*/ 	.word	0x00000071
        /*07dc*/ 	.word	0x00000000
        /*07e0*/ 	.short	0x0101
        /*07e2*/ 	.byte	0xff
	.zero		1


	//   ....[111]....
        /*07e4*/ 	.word	0x00006dc0
        /*07e8*/ 	.word	0x00000003
        /*07ec*/ 	.word	0x00000150
        /*07f0*/ 	.short	0x010a
        /*07f2*/ 	.byte	0xff
	.zero		1


	//   ....[112]....
        /*07f4*/ 	.word	0x00006e20
        /*07f8*/ 	.word	0x00000002
        /*07fc*/ 	.word	0x00000060
        /*0800*/ 	.short	0x010a
        /*0802*/ 	.byte	0xff
	.zero		1


	//   ....[113]....
        /*0804*/ 	.word	0x00006e80
        /*0808*/ 	.word	0x00000002
        /*080c*/ 	.word	0x00000060
        /*0810*/ 	.short	0x010a
        /*0812*/ 	.byte	0xff
	.zero		1


	//   ....[114]....
        /*0814*/ 	.word	0x00006ed0
        /*0818*/ 	.word	0x00000002
        /*081c*/ 	.word	0x000000e0
        /*0820*/ 	.short	0x010a
        /*0822*/ 	.byte	0xff
	.zero		1


	//   ....[115]....
        /*0824*/ 	.word	0x00006f30
        /*0828*/ 	.word	0x00000000
        /*082c*/ 	.word	0x00000000
        /*0830*/ 	.short	0x010a
        /*0832*/ 	.byte	0xff
	.zero		1


	//   ....[116]....
        /*0834*/ 	.word	0x00006f90
        /*0838*/ 	.word	0x00000000
        /*083c*/ 	.word	0x00000000
        /*0840*/ 	.short	0x010a
        /*0842*/ 	.byte	0xff
	.zero		1


	//   ....[117]....
        /*0844*/ 	.word	0x00006ff0
        /*0848*/ 	.word	0x00000000
        /*084c*/ 	.word	0x00000000
        /*0850*/ 	.short	0x010a
        /*0852*/ 	.byte	0xff
	.zero		1


	//   ....[118]....
        /*0854*/ 	.word	0x00007050
        /*0858*/ 	.word	0x00000000
        /*085c*/ 	.word	0x00000000
        /*0860*/ 	.short	0x010a
        /*0862*/ 	.byte	0xff
	.zero		1


	//   ....[119]....
        /*0864*/ 	.word	0x000070b0
        /*0868*/ 	.word	0x00000000
        /*086c*/ 	.word	0x00000000
        /*0870*/ 	.short	0x010a
        /*0872*/ 	.byte	0xff
	.zero		1


	//   ....[120]....
        /*0874*/ 	.word	0x00007110
        /*0878*/ 	.word	0x00000000
        /*087c*/ 	.word	0x00000000
        /*0880*/ 	.short	0x010a
        /*0882*/ 	.byte	0xff
	.zero		1


	//   ....[121]....
        /*0884*/ 	.word	0x00007170
        /*0888*/ 	.word	0x00000000
        /*088c*/ 	.word	0x00000000
        /*0890*/ 	.short	0x010a
        /*0892*/ 	.byte	0xff
	.zero		1


	//   ....[122]....
        /*0894*/ 	.word	0x000071d0
        /*0898*/ 	.word	0x00000000
        /*089c*/ 	.word	0x00000000
        /*08a0*/ 	.short	0x010a
        /*08a2*/ 	.byte	0xff
	.zero		1


	//   ....[123]....
        /*08a4*/ 	.word	0x00007230
        /*08a8*/ 	.word	0x00000000
        /*08ac*/ 	.word	0x00000000
        /*08b0*/ 	.short	0x010a
        /*08b2*/ 	.byte	0xff
	.zero		1


	//   ....[124]....
        /*08b4*/ 	.word	0x00007290
        /*08b8*/ 	.word	0x00000000
        /*08bc*/ 	.word	0x00000000
        /*08c0*/ 	.short	0x010a
        /*08c2*/ 	.byte	0xff
	.zero		1


	//   ....[125]....
        /*08c4*/ 	.word	0x000072f0
        /*08c8*/ 	.word	0x00000000
        /*08cc*/ 	.word	0x00000000
        /*08d0*/ 	.short	0x010a
        /*08d2*/ 	.byte	0xff
	.zero		1


	//   ....[126]....
        /*08d4*/ 	.word	0x00007340
        /*08d8*/ 	.word	0x00000000
        /*08dc*/ 	.word	0x00000140
        /*08e0*/ 	.short	0x010a
        /*08e2*/ 	.byte	0xff
	.zero		1


	//   ....[127]....
        /*08e4*/ 	.word	0x000073a0
        /*08e8*/ 	.word	0x00000000
        /*08ec*/ 	.word	0x000000f0
        /*08f0*/ 	.short	0x010a
        /*08f2*/ 	.byte	0xff
	.zero		1


	//   ....[128]....
        /*08f4*/ 	.word	0x000073f0
        /*08f8*/ 	.word	0x00000000
        /*08fc*/ 	.word	0x000000e0
        /*0900*/ 	.short	0x010a
        /*0902*/ 	.byte	0xff
	.zero		1


	//   ....[129]....
        /*0904*/ 	.word	0x00007450
        /*0908*/ 	.word	0x00000000
        /*090c*/ 	.word	0x000000f0
        /*0910*/ 	.short	0x010a
        /*0912*/ 	.byte	0xff
	.zero		1


	//   ....[130]....
        /*0914*/ 	.word	0x000074b0
        /*0918*/ 	.word	0x00000004
        /*091c*/ 	.word	0x00000008
        /*0920*/ 	.short	0x010a
        /*0922*/ 	.byte	0xff
	.zero		1


	//   ....[131]....
        /*0924*/ 	.word	0x00007590
        /*0928*/ 	.word	0x00000002
        /*092c*/ 	.word	0x00000008
        /*0930*/ 	.short	0x010a
        /*0932*/ 	.byte	0xff
	.zero		1


	//   ....[132]....
        /*0934*/ 	.word	0x000075e0
        /*0938*/ 	.word	0x00000000
        /*093c*/ 	.word	0x000000e0
        /*0940*/ 	.short	0x010a
        /*0942*/ 	.byte	0xff
	.zero		1


	//   ....[133]....
        /*0944*/ 	.word	0x00007640
        /*0948*/ 	.word	0x00000000
        /*094c*/ 	.word	0x00000120
        /*0950*/ 	.short	0x010a
        /*0952*/ 	.byte	0xff
	.zero		1


	//   ....[134]....
        /*0954*/ 	.word	0x000076a0
        /*0958*/ 	.word	0x00000000
        /*095c*/ 	.word	0x00000000
        /*0960*/ 	.short	0x010a
        /*0962*/ 	.byte	0xff
	.zero		1


	//   ....[135]....
        /*0964*/ 	.word	0x00007700
        /*0968*/ 	.word	0x00000000
        /*096c*/ 	.word	0x00000000
        /*0970*/ 	.short	0x010a
        /*0972*/ 	.byte	0xff
	.zero		1


	//   ....[136]....
        /*0974*/ 	.word	0x00007760
        /*0978*/ 	.word	0x00000000
        /*097c*/ 	.word	0x00000000
        /*0980*/ 	.short	0x010a
        /*0982*/ 	.byte	0xff
	.zero		1


	//   ....[137]....
        /*0984*/ 	.word	0x000077c0
        /*0988*/ 	.word	0x00000000
        /*098c*/ 	.word	0x00000000
        /*0990*/ 	.short	0x010a
        /*0992*/ 	.byte	0xff
	.zero		1


	//   ....[138]....
        /*0994*/ 	.word	0x00007820
        /*0998*/ 	.word	0x00000000
        /*099c*/ 	.word	0x00000160
        /*09a0*/ 	.short	0x010a
        /*09a2*/ 	.byte	0xff
	.zero		1


	//   ....[139]....
        /*09a4*/ 	.word	0x00007870
        /*09a8*/ 	.word	0x00000000
        /*09ac*/ 	.word	0x000000e0
        /*09b0*/ 	.short	0x010a
        /*09b2*/ 	.byte	0xff
	.zero		1


	//   ....[140]....
        /*09b4*/ 	.word	0x000078d0
        /*09b8*/ 	.word	0x00000000
        /*09bc*/ 	.word	0x000000d8
        /*09c0*/ 	.short	0x010a
        /*09c2*/ 	.byte	0xff
	.zero		1


	//   ....[141]....
        /*09c4*/ 	.word	0x00007930
        /*09c8*/ 	.word	0x00000003
        /*09cc*/ 	.word	0x000000c8
        /*09d0*/ 	.short	0x010a
        /*09d2*/ 	.byte	0xff
	.zero		1


	//   ....[142]....
        /*09d4*/ 	.word	0x00007980
        /*09d8*/ 	.word	0x00000000
        /*09dc*/ 	.word	0x000000e0
        /*09e0*/ 	.short	0x010a
        /*09e2*/ 	.byte	0xff
	.zero		1


	//   ....[143]....
        /*09e4*/ 	.word	0x000079e0
        /*09e8*/ 	.word	0x00000000
        /*09ec*/ 	.word	0x000000c0
        /*09f0*/ 	.short	0x010a
        /*09f2*/ 	.byte	0xff
	.zero		1


	//   ....[144]....
        /*09f4*/ 	.word	0x00007a30
        /*09f8*/ 	.word	0x00000071
        /*09fc*/ 	.word	0x00000100
        /*0a00*/ 	.short	0x010a
        /*0a02*/ 	.byte	0xff
	.zero		1


	//----- nvinfo : EIATTR_NUM_MBARRIERS
	.align		4
.L_47:
        /*0a04*/ 	.byte	0x03, 0x38
        /*0a06*/ 	.short	0x002d


	//----- nvinfo : EIATTR_EXIT_INSTR_OFFSETS
	.align		4
        /*0a08*/ 	.byte	0x04, 0x1c
        /*0a0a*/ 	.short	(.L_49 - .L_48)


	//   ....[0]....
.L_48:
        /*0a0c*/ 	.word	0x00002d80


	//   ....[1]....
        /*0a10*/ 	.word	0x00003280


	//   ....[2]....
        /*0a14*/ 	.word	0x000032e0


	//   ....[3]....
        /*0a18*/ 	.word	0x00004660


	//   ....[4]....
        /*0a1c*/ 	.word	0x00005190


	//   ....[5]....
        /*0a20*/ 	.word	0x000051d0


	//   ....[6]....
        /*0a24*/ 	.word	0x00006db0


	//----- nvinfo : EIATTR_MAX_THREADS
	.align		4
.L_49:
        /*0a28*/ 	.byte	0x04, 0x05
        /*0a2a*/ 	.short	(.L_51 - .L_50)
.L_50:
        /*0a2c*/ 	.word	0x00000100
        /*0a30*/ 	.word	0x00000001
        /*0a34*/ 	.word	0x00000001


	//----- nvinfo : EIATTR_CRS_STACK_SIZE
	.align		4
.L_51:
        /*0a38*/ 	.byte	0x04, 0x1e
        /*0a3a*/ 	.short	(.L_53 - .L_52)
.L_52:
        /*0a3c*/ 	.word	0x00000000


	//----- nvinfo : EIATTR_CBANK_PARAM_SIZE
	.align		4
.L_53:
        /*0a40*/ 	.byte	0x03, 0x19
        /*0a42*/ 	.short	0x0800


	//----- nvinfo : EIATTR_PARAM_CBANK
	.align		4
        /*0a44*/ 	.byte	0x04, 0x0a
        /*0a46*/ 	.short	(.L_55 - .L_54)
	.align		4
.L_54:
        /*0a48*/ 	.word	index@(.nv.constant0._ZN7cutlass13device_kernelINS_4gemm6kernel13GemmUniversalIN4cute5tupleIJiiiiEEENS1_10collective13CollectiveMmaINS1_35MainloopSm100TmaUmmaWarpSpecializedILi12ELi2ELi4ENS5_IJNS4_1CILi2EEENSA_ILi1EEESC_EEEEENS5_IJNSA_ILi256EEENSA_ILi32EEENSA_ILi128EEEEEENS_12float_e4m3_tENS5_IJlSC_lEEESJ_SK_NS4_8TiledMMAINS4_8MMA_AtomIJNS4_10MMA_TraitsINS4_25SM100_MMA_F8F6F4_2x1SM_SSEJSJ_SJ_fSF_SG_NS4_17integral_constantINS4_4UMMA5MajorELSR_0EEESS_NSP_INSQ_7ScaleInELST_0EEESU_EEEEEENS4_6LayoutINS5_IJSC_SC_SC_EEENS5_IJNSA_ILi0EEESZ_SZ_EEEEENS5_IJNS4_10UnderscoreES12_S12_EEEEENS4_18SM100_TMA_2SM_LOADENS4_14ComposedLayoutINS4_7SwizzleILi3ELi4ELi3EEENS4_18smem_ptr_flag_bitsILi8EEENSX_INS5_IJNSA_ILi8EEESH_EEENS5_IJSH_SC_EEEEEEEvNS4_8identityES15_S1F_vS1G_EENS_8epilogue10collective18CollectiveEpilogueINS1I_23Sm100TmaWarpSpecializedILi1ELi1ELi32ELb0ELb0EEEJNS5_IJSH_SG_SH_EEENS5_IJNSX_ISH_SC_EENSX_ISG_SC_EEEEESJ_SK_SJ_SK_NS1I_6fusion15FusionCallbacksIS1M_NS1R_17LinearCombinationISJ_fSJ_fLNS_15FloatRoundStyleE2EEES1N_S1Q_JEEENS4_5SM1004TMEM4LOAD26SM100_TMEM_LOAD_32dp32b32xENS4_13SM90_TMA_LOADENS16_INS17_ILi1ELi4ELi3EEES1A_NSX_INS5_IJS1B_SG_EEENS5_IJSG_SC_EEEEEEENS4_39AutoVectorizingCopyWithAssumedAlignmentILi128EEENS4_14SM90_TMA_STOREES26_S28_S28_EEEvvEEEEvNT_6ParamsE)
        /*0a4c*/ 	.short	0x0380
        /*0a4e*/ 	.short	0x0800


	//----- nvinfo : EIATTR_SW_WAR
	.align		4
.L_55:
        /*0a50*/ 	.byte	0x04, 0x36
        /*0a52*/ 	.short	(.L_57 - .L_56)
.L_56:
        /*0a54*/ 	.word	0x00000008
.L_57:


//--------------------- .nv.callgraph             --------------------------
	.section	.nv.callgraph,"",@"SHT_CUDA_CALLGRAPH"
	.align	4
	.sectionentsize	8
	.align		4
        /*0000*/ 	.word	0x00000000
	.align		4
        /*0004*/ 	.word	0xffffffff
	.align		4
        /*0008*/ 	.word	index@(_ZN7cutlass13device_kernelINS_4gemm6kernel13GemmUniversalIN4cute5tupleIJiiiiEEENS1_10collective13CollectiveMmaINS1_35MainloopSm100TmaUmmaWarpSpecializedILi12ELi2ELi4ENS5_IJNS4_1CILi2EEENSA_ILi1EEESC_EEEEENS5_IJNSA_ILi256EEENSA_ILi32EEENSA_ILi128EEEEEENS_12float_e4m3_tENS5_IJlSC_lEEESJ_SK_NS4_8TiledMMAINS4_8MMA_AtomIJNS4_10MMA_TraitsINS4_25SM100_MMA_F8F6F4_2x1SM_SSEJSJ_SJ_fSF_SG_NS4_17integral_constantINS4_4UMMA5MajorELSR_0EEESS_NSP_INSQ_7ScaleInELST_0EEESU_EEEEEENS4_6LayoutINS5_IJSC_SC_SC_EEENS5_IJNSA_ILi0EEESZ_SZ_EEEEENS5_IJNS4_10UnderscoreES12_S12_EEEEENS4_18SM100_TMA_2SM_LOADENS4_14ComposedLayoutINS4_7SwizzleILi3ELi4ELi3EEENS4_18smem_ptr_flag_bitsILi8EEENSX_INS5_IJNSA_ILi8EEESH_EEENS5_IJSH_SC_EEEEEEEvNS4_8identityES15_S1F_vS1G_EENS_8epilogue10collective18CollectiveEpilogueINS1I_23Sm100TmaWarpSpecializedILi1ELi1ELi32ELb0ELb0EEEJNS5_IJSH_SG_SH_EEENS5_IJNSX_ISH_SC_EENSX_ISG_SC_EEEEESJ_SK_SJ_SK_NS1I_6fusion15FusionCallbacksIS1M_NS1R_17LinearCombinationISJ_fSJ_fLNS_15FloatRoundStyleE2EEES1N_S1Q_JEEENS4_5SM1004TMEM4LOAD26SM100_TMEM_LOAD_32dp32b32xENS4_13SM90_TMA_LOADENS16_INS17_ILi1ELi4ELi3EEES1A_NSX_INS5_IJS1B_SG_EEENS5_IJSG_SC_EEEEEEENS4_39AutoVectorizingCopyWithAssumedAlignmentILi128EEENS4_14SM90_TMA_STOREES26_S28_S28_EEEvvEEEEvNT_6ParamsE)
	.align		4
        /*000c*/ 	.word	index@(__assertfail)
	.align		4
        /*0010*/ 	.word	0x00000000
	.align		4
        /*0014*/ 	.word	0xfffffffe
	.align		4
        /*0018*/ 	.word	0x00000000
	.align		4
        /*001c*/ 	.word	0xfffffffd
	.align		4
        /*0020*/ 	.word	0x00000000
	.align		4
        /*0024*/ 	.word	0xfffffffc


//--------------------- .nv.constant4             --------------------------
	.section	.nv.constant4,"a",@progbits
	.align	8
	.align		8
.nv.constant4:
        /*0000*/ 	.dword	__assertfail
	.align		8
        /*0008*/ 	.dword	__unnamed_1
	.align		8
        /*0010*/ 	.dword	__unnamed_2
	.align		8
        /*0018*/ 	.dword	_ZN40_INTERNAL_ae32abc6_4_k_cu_19403347_270044cuda3std3__45__cpo5beginE
	.align		8
        /*0020*/ 	.dword	_ZN40_INTERNAL_ae32abc6_4_k_cu_19403347_270044cuda3std3__45__cpo3endE
	.align		8
        /*0028*/ 	.dword	_ZN40_INTERNAL_ae32abc6_4_k_cu_19403347_270044cuda3std3__45__cpo6cbeginE
	.align		8
        /*0030*/ 	.dword	_ZN40_INTERNAL_ae32abc6_4_k_cu_19403347_270044cuda3std3__45__cpo4cendE
	.align		8
        /*0038*/ 	.dword	_ZN40_INTERNAL_ae32abc6_4_k_cu_19403347_270044cuda3std3__442_GLOBAL__N__ae32abc6_4_k_cu_19403347_270046ignoreE
	.align		8
        /*0040*/ 	.dword	_ZN40_INTERNAL_ae32abc6_4_k_cu_19403347_270044cuda3std3__419piecewise_constructE
	.align		8
        /*0048*/ 	.dword	_ZN40_INTERNAL_ae32abc6_4_k_cu_19403347_270044cuda3std3__48in_placeE
	.align		8
        /*0050*/ 	.dword	_ZN40_INTERNAL_ae32abc6_4_k_cu_19403347_270044cuda3std6ranges3__45__cpo4swapE
	.align		8
        /*0058*/ 	.dword	_ZN40_INTERNAL_ae32abc6_4_k_cu_19403347_270044cuda3std6ranges3__45__cpo9iter_moveE
	.align		8
        /*0060*/ 	.dword	_ZN40_INTERNAL_ae32abc6_4_k_cu_19403347_270044cute7productE
	.align		8
        /*0068*/ 	.dword	_ZN40_INTERNAL_ae32abc6_4_k_cu_19403347_270044cute1_E
	.align		8
        /*0070*/ 	.dword	$str$25
	.align		8
        /*0078*/ 	.dword	$str$26
	.align		8
        /*0080*/ 	.dword	$str$27
	.align		8
        /*0088*/ 	.dword	$str$28


//--------------------- .text._ZN7cutlass13device_kernelINS_4gemm6kernel13GemmUniversalIN4cute5tupleIJiiiiEEENS1_10collective13CollectiveMmaINS1_35MainloopSm100TmaUmmaWarpSpecializedILi12ELi2ELi4ENS5_IJNS4_1CILi2EEENSA_ILi1EEESC_EEEEENS5_IJNSA_ILi256EEENSA_ILi32EEENSA_ILi128EEEEEENS_12float_e4m3_tENS5_IJlSC_lEEESJ_SK_NS4_8TiledMMAINS4_8MMA_AtomIJNS4_10MMA_TraitsINS4_25SM100_MMA_F8F6F4_2x1SM_SSEJSJ_SJ_fSF_SG_NS4_17integral_constantINS4_4UMMA5MajorELSR_0EEESS_NSP_INSQ_7ScaleInELST_0EEESU_EEEEEENS4_6LayoutINS5_IJSC_SC_SC_EEENS5_IJNSA_ILi0EEESZ_SZ_EEEEENS5_IJNS4_10UnderscoreES12_S12_EEEEENS4_18SM100_TMA_2SM_LOADENS4_14ComposedLayoutINS4_7SwizzleILi3ELi4ELi3EEENS4_18smem_ptr_flag_bitsILi8EEENSX_INS5_IJNSA_ILi8EEESH_EEENS5_IJSH_SC_EEEEEEEvNS4_8identityES15_S1F_vS1G_EENS_8epilogue10collective18CollectiveEpilogueINS1I_23Sm100TmaWarpSpecializedILi1ELi1ELi32ELb0ELb0EEEJNS5_IJSH_SG_SH_EEENS5_IJNSX_ISH_SC_EENSX_ISG_SC_EEEEESJ_SK_SJ_SK_NS1I_6fusion15FusionCallbacksIS1M_NS1R_17LinearCombinationISJ_fSJ_fLNS_15FloatRoundStyleE2EEES1N_S1Q_JEEENS4_5SM1004TMEM4LOAD26SM100_TMEM_LOAD_32dp32b32xENS4_13SM90_TMA_LOADENS16_INS17_ILi1ELi4ELi3EEES1A_NSX_INS5_IJS1B_SG_EEENS5_IJSG_SC_EEEEEEENS4_39AutoVectorizingCopyWithAssumedAlignmentILi128EEENS4_14SM90_TMA_STOREES26_S28_S28_EEEvvEEEEvNT_6ParamsE --------------------------
	.section	.text._ZN7cutlass13device_kernelINS_4gemm6kernel13GemmUniversalIN4cute5tupleIJiiiiEEENS1_10collective13CollectiveMmaINS1_35MainloopSm100TmaUmmaWarpSpecializedILi12ELi2ELi4ENS5_IJNS4_1CILi2EEENSA_ILi1EEESC_EEEEENS5_IJNSA_ILi256EEENSA_ILi32EEENSA_ILi128EEEEEENS_12float_e4m3_tENS5_IJlSC_lEEESJ_SK_NS4_8TiledMMAINS4_8MMA_AtomIJNS4_10MMA_TraitsINS4_25SM100_MMA_F8F6F4_2x1SM_SSEJSJ_SJ_fSF_SG_NS4_17integral_constantINS4_4UMMA5MajorELSR_0EEESS_NSP_INSQ_7ScaleInELST_0EEESU_EEEEEENS4_6LayoutINS5_IJSC_SC_SC_EEENS5_IJNSA_ILi0EEESZ_SZ_EEEEENS5_IJNS4_10UnderscoreES12_S12_EEEEENS4_18SM100_TMA_2SM_LOADENS4_14ComposedLayoutINS4_7SwizzleILi3ELi4ELi3EEENS4_18smem_ptr_flag_bitsILi8EEENSX_INS5_IJNSA_ILi8EEESH_EEENS5_IJSH_SC_EEEEEEEvNS4_8identityES15_S1F_vS1G_EENS_8epilogue10collective18CollectiveEpilogueINS1I_23Sm100TmaWarpSpecializedILi1ELi1ELi32ELb0ELb0EEEJNS5_IJSH_SG_SH_EEENS5_IJNSX_ISH_SC_EENSX_ISG_SC_EEEEESJ_SK_SJ_SK_NS1I_6fusion15FusionCallbacksIS1M_NS1R_17LinearCombinationISJ_fSJ_fLNS_15FloatRoundStyleE2EEES1N_S1Q_JEEENS4_5SM1004TMEM4LOAD26SM100_TMEM_LOAD_32dp32b32xENS4_13SM90_TMA_LOADENS16_INS17_ILi1ELi4ELi3EEES1A_NSX_INS5_IJS1B_SG_EEENS5_IJSG_SC_EEEEEEENS4_39AutoVectorizingCopyWithAssumedAlignmentILi128EEENS4_14SM90_TMA_STOREES26_S28_S28_EEEvvEEEEvNT_6ParamsE,"ax",@progbits
	.align	128
.text._ZN7cutlass13device_kernelINS_4gemm6kernel13GemmUniversalIN4cute5tupleIJiiiiEEENS1_10collective13CollectiveMmaINS1_35MainloopSm100TmaUmmaWarpSpecializedILi12ELi2ELi4ENS5_IJNS4_1CILi2EEENSA_ILi1EEESC_EEEEENS5_IJNSA_ILi256EEENSA_ILi32EEENSA_ILi128EEEEEENS_12float_e4m3_tENS5_IJlSC_lEEESJ_SK_NS4_8TiledMMAINS4_8MMA_AtomIJNS4_10MMA_TraitsINS4_25SM100_MMA_F8F6F4_2x1SM_SSEJSJ_SJ_fSF_SG_NS4_17integral_constantINS4_4UMMA5MajorELSR_0EEESS_NSP_INSQ_7ScaleInELST_0EEESU_EEEEEENS4_6LayoutINS5_IJSC_SC_SC_EEENS5_IJNSA_ILi0EEESZ_SZ_EEEEENS5_IJNS4_10UnderscoreES12_S12_EEEEENS4_18SM100_TMA_2SM_LOADENS4_14ComposedLayoutINS4_7SwizzleILi3ELi4ELi3EEENS4_18smem_ptr_flag_bitsILi8EEENSX_INS5_IJNSA_ILi8EEESH_EEENS5_IJSH_SC_EEEEEEEvNS4_8identityES15_S1F_vS1G_EENS_8epilogue10collective18CollectiveEpilogueINS1I_23Sm100TmaWarpSpecializedILi1ELi1ELi32ELb0ELb0EEEJNS5_IJSH_SG_SH_EEENS5_IJNSX_ISH_SC_EENSX_ISG_SC_EEEEESJ_SK_SJ_SK_NS1I_6fusion15FusionCallbacksIS1M_NS1R_17LinearCombinationISJ_fSJ_fLNS_15FloatRoundStyleE2EEES1N_S1Q_JEEENS4_5SM1004TMEM4LOAD26SM100_TMEM_LOAD_32dp32b32xENS4_13SM90_TMA_LOADENS16_INS17_ILi1ELi4ELi3EEES1A_NSX_INS5_IJS1B_SG_EEENS5_IJSG_SC_EEEEEEENS4_39AutoVectorizingCopyWithAssumedAlignmentILi128EEENS4_14SM90_TMA_STOREES26_S28_S28_EEEvvEEEEvNT_6ParamsE:
        .type           _ZN7cutlass13device_kernelINS_4gemm6kernel13GemmUniversalIN4cute5tupleIJiiiiEEENS1_10collective13CollectiveMmaINS1_35MainloopSm100TmaUmmaWarpSpecializedILi12ELi2ELi4ENS5_IJNS4_1CILi2EEENSA_ILi1EEESC_EEEEENS5_IJNSA_ILi256EEENSA_ILi32EEENSA_ILi128EEEEEENS_12float_e4m3_tENS5_IJlSC_lEEESJ_SK_NS4_8TiledMMAINS4_8MMA_AtomIJNS4_10MMA_TraitsINS4_25SM100_MMA_F8F6F4_2x1SM_SSEJSJ_SJ_fSF_SG_NS4_17integral_constantINS4_4UMMA5MajorELSR_0EEESS_NSP_INSQ_7ScaleInELST_0EEESU_EEEEEENS4_6LayoutINS5_IJSC_SC_SC_EEENS5_IJNSA_ILi0EEESZ_SZ_EEEEENS5_IJNS4_10UnderscoreES12_S12_EEEEENS4_18SM100_TMA_2SM_LOADENS4_14ComposedLayoutINS4_7SwizzleILi3ELi4ELi3EEENS4_18smem_ptr_flag_bitsILi8EEENSX_INS5_IJNSA_ILi8EEESH_EEENS5_IJSH_SC_EEEEEEEvNS4_8identityES15_S1F_vS1G_EENS_8epilogue10collective18CollectiveEpilogueINS1I_23Sm100TmaWarpSpecializedILi1ELi1ELi32ELb0ELb0EEEJNS5_IJSH_SG_SH_EEENS5_IJNSX_ISH_SC_EENSX_ISG_SC_EEEEESJ_SK_SJ_SK_NS1I_6fusion15FusionCallbacksIS1M_NS1R_17LinearCombinationISJ_fSJ_fLNS_15FloatRoundStyleE2EEES1N_S1Q_JEEENS4_5SM1004TMEM4LOAD26SM100_TMEM_LOAD_32dp32b32xENS4_13SM90_TMA_LOADENS16_INS17_ILi1ELi4ELi3EEES1A_NSX_INS5_IJS1B_SG_EEENS5_IJSG_SC_EEEEEEENS4_39AutoVectorizingCopyWithAssumedAlignmentILi128EEENS4_14SM90_TMA_STOREES26_S28_S28_EEEvvEEEEvNT_6ParamsE,@function
        .size           _ZN7cutlass13device_kernelINS_4gemm6kernel13GemmUniversalIN4cute5tupleIJiiiiEEENS1_10collective13CollectiveMmaINS1_35MainloopSm100TmaUmmaWarpSpecializedILi12ELi2ELi4ENS5_IJNS4_1CILi2EEENSA_ILi1EEESC_EEEEENS5_IJNSA_ILi256EEENSA_ILi32EEENSA_ILi128EEEEEENS_12float_e4m3_tENS5_IJlSC_lEEESJ_SK_NS4_8TiledMMAINS4_8MMA_AtomIJNS4_10MMA_TraitsINS4_25SM100_MMA_F8F6F4_2x1SM_SSEJSJ_SJ_fSF_SG_NS4_17integral_constantINS4_4UMMA5MajorELSR_0EEESS_NSP_INSQ_7ScaleInELST_0EEESU_EEEEEENS4_6LayoutINS5_IJSC_SC_SC_EEENS5_IJNSA_ILi0EEESZ_SZ_EEEEENS5_IJNS4_10UnderscoreES12_S12_EEEEENS4_18SM100_TMA_2SM_LOADENS4_14ComposedLayoutINS4_7SwizzleILi3ELi4ELi3EEENS4_18smem_ptr_flag_bitsILi8EEENSX_INS5_IJNSA_ILi8EEESH_EEENS5_IJSH_SC_EEEEEEEvNS4_8identityES15_S1F_vS1G_EENS_8epilogue10collective18CollectiveEpilogueINS1I_23Sm100TmaWarpSpecializedILi1ELi1ELi32ELb0ELb0EEEJNS5_IJSH_SG_SH_EEENS5_IJNSX_ISH_SC_EENSX_ISG_SC_EEEEESJ_SK_SJ_SK_NS1I_6fusion15FusionCallbacksIS1M_NS1R_17LinearCombinationISJ_fSJ_fLNS_15FloatRoundStyleE2EEES1N_S1Q_JEEENS4_5SM1004TMEM4LOAD26SM100_TMEM_LOAD_32dp32b32xENS4_13SM90_TMA_LOADENS16_INS17_ILi1ELi4ELi3EEES1A_NSX_INS5_IJS1B_SG_EEENS5_IJSG_SC_EEEEEEENS4_39AutoVectorizingCopyWithAssumedAlignmentILi128EEENS4_14SM90_TMA_STOREES26_S28_S28_EEEvvEEEEvNT_6ParamsE,(.L_x_174 - _ZN7cutlass13device_kernelINS_4gemm6kernel13GemmUniversalIN4cute5tupleIJiiiiEEENS1_10collective13CollectiveMmaINS1_35MainloopSm100TmaUmmaWarpSpecializedILi12ELi2ELi4ENS5_IJNS4_1CILi2EEENSA_ILi1EEESC_EEEEENS5_IJNSA_ILi256EEENSA_ILi32EEENSA_ILi128EEEEEENS_12float_e4m3_tENS5_IJlSC_lEEESJ_SK_NS4_8TiledMMAINS4_8MMA_AtomIJNS4_10MMA_TraitsINS4_25SM100_MMA_F8F6F4_2x1SM_SSEJSJ_SJ_fSF_SG_NS4_17integral_constantINS4_4UMMA5MajorELSR_0EEESS_NSP_INSQ_7ScaleInELST_0EEESU_EEEEEENS4_6LayoutINS5_IJSC_SC_SC_EEENS5_IJNSA_ILi0EEESZ_SZ_EEEEENS5_IJNS4_10UnderscoreES12_S12_EEEEENS4_18SM100_TMA_2SM_LOADENS4_14ComposedLayoutINS4_7SwizzleILi3ELi4ELi3EEENS4_18smem_ptr_flag_bitsILi8EEENSX_INS5_IJNSA_ILi8EEESH_EEENS5_IJSH_SC_EEEEEEEvNS4_8identityES15_S1F_vS1G_EENS_8epilogue10collective18CollectiveEpilogueINS1I_23Sm100TmaWarpSpecializedILi1ELi1ELi32ELb0ELb0EEEJNS5_IJSH_SG_SH_EEENS5_IJNSX_ISH_SC_EENSX_ISG_SC_EEEEESJ_SK_SJ_SK_NS1I_6fusion15FusionCallbacksIS1M_NS1R_17LinearCombinationISJ_fSJ_fLNS_15FloatRoundStyleE2EEES1N_S1Q_JEEENS4_5SM1004TMEM4LOAD26SM100_TMEM_LOAD_32dp32b32xENS4_13SM90_TMA_LOADENS16_INS17_ILi1ELi4ELi3EEES1A_NSX_INS5_IJS1B_SG_EEENS5_IJSG_SC_EEEEEEENS4_39AutoVectorizingCopyWithAssumedAlignmentILi128EEENS4_14SM90_TMA_STOREES26_S28_S28_EEEvvEEEEvNT_6ParamsE)
        .other          _ZN7cutlass13device_kernelINS_4gemm6kernel13GemmUniversalIN4cute5tupleIJiiiiEEENS1_10collective13CollectiveMmaINS1_35MainloopSm100TmaUmmaWarpSpecializedILi12ELi2ELi4ENS5_IJNS4_1CILi2EEENSA_ILi1EEESC_EEEEENS5_IJNSA_ILi256EEENSA_ILi32EEENSA_ILi128EEEEEENS_12float_e4m3_tENS5_IJlSC_lEEESJ_SK_NS4_8TiledMMAINS4_8MMA_AtomIJNS4_10MMA_TraitsINS4_25SM100_MMA_F8F6F4_2x1SM_SSEJSJ_SJ_fSF_SG_NS4_17integral_constantINS4_4UMMA5MajorELSR_0EEESS_NSP_INSQ_7ScaleInELST_0EEESU_EEEEEENS4_6LayoutINS5_IJSC_SC_SC_EEENS5_IJNSA_ILi0EEESZ_SZ_EEEEENS5_IJNS4_10UnderscoreES12_S12_EEEEENS4_18SM100_TMA_2SM_LOADENS4_14ComposedLayoutINS4_7SwizzleILi3ELi4ELi3EEENS4_18smem_ptr_flag_bitsILi8EEENSX_INS5_IJNSA_ILi8EEESH_EEENS5_IJSH_SC_EEEEEEEvNS4_8identityES15_S1F_vS1G_EENS_8epilogue10collective18CollectiveEpilogueINS1I_23Sm100TmaWarpSpecializedILi1ELi1ELi32ELb0ELb0EEEJNS5_IJSH_SG_SH_EEENS5_IJNSX_ISH_SC_EENSX_ISG_SC_EEEEESJ_SK_SJ_SK_NS1I_6fusion15FusionCallbacksIS1M_NS1R_17LinearCombinationISJ_fSJ_fLNS_15FloatRoundStyleE2EEES1N_S1Q_JEEENS4_5SM1004TMEM4LOAD26SM100_TMEM_LOAD_32dp32b32xENS4_13SM90_TMA_LOADENS16_INS17_ILi1ELi4ELi3EEES1A_NSX_INS5_IJS1B_SG_EEENS5_IJSG_SC_EEEEEEENS4_39AutoVectorizingCopyWithAssumedAlignmentILi128EEENS4_14SM90_TMA_STOREES26_S28_S28_EEEvvEEEEvNT_6ParamsE,@"STO_CUDA_ENTRY STV_DEFAULT"
_ZN7cutlass13device_kernelINS_4gemm6kernel13GemmUniversalIN4cute5tupleIJiiiiEEENS1_10collective13CollectiveMmaINS1_35MainloopSm100TmaUmmaWarpSpecializedILi12ELi2ELi4ENS5_IJNS4_1CILi2EEENSA_ILi1EEESC_EEEEENS5_IJNSA_ILi256EEENSA_ILi32EEENSA_ILi128EEEEEENS_12float_e4m3_tENS5_IJlSC_lEEESJ_SK_NS4_8TiledMMAINS4_8MMA_AtomIJNS4_10MMA_TraitsINS4_25SM100_MMA_F8F6F4_2x1SM_SSEJSJ_SJ_fSF_SG_NS4_17integral_constantINS4_4UMMA5MajorELSR_0EEESS_NSP_INSQ_7ScaleInELST_0EEESU_EEEEEENS4_6LayoutINS5_IJSC_SC_SC_EEENS5_IJNSA_ILi0EEESZ_SZ_EEEEENS5_IJNS4_10UnderscoreES12_S12_EEEEENS4_18SM100_TMA_2SM_LOADENS4_14ComposedLayoutINS4_7SwizzleILi3ELi4ELi3EEENS4_18smem_ptr_flag_bitsILi8EEENSX_INS5_IJNSA_ILi8EEESH_EEENS5_IJSH_SC_EEEEEEEvNS4_8identityES15_S1F_vS1G_EENS_8epilogue10collective18CollectiveEpilogueINS1I_23Sm100TmaWarpSpecializedILi1ELi1ELi32ELb0ELb0EEEJNS5_IJSH_SG_SH_EEENS5_IJNSX_ISH_SC_EENSX_ISG_SC_EEEEESJ_SK_SJ_SK_NS1I_6fusion15FusionCallbacksIS1M_NS1R_17LinearCombinationISJ_fSJ_fLNS_15FloatRoundStyleE2EEES1N_S1Q_JEEENS4_5SM1004TMEM4LOAD26SM100_TMEM_LOAD_32dp32b32xENS4_13SM90_TMA_LOADENS16_INS17_ILi1ELi4ELi3EEES1A_NSX_INS5_IJS1B_SG_EEENS5_IJSG_SC_EEEEEEENS4_39AutoVectorizingCopyWithAssumedAlignmentILi128EEENS4_14SM90_TMA_STOREES26_S28_S28_EEEvvEEEEvNT_6ParamsE:
[----:B------:R-:W1:Y:S01]  /*0000*/  LDC R1, c[0x0][0x37c] ;  /* 0x0000df00ff017b82 */ /* 0x000e620000000800 */
[----:B------:R-:W2:Y:S01]  /*0010*/  S2R R104, SR_TID.X ;  /* 0x0000000000687919 */ /* 0x000ea20000002100 */
[----:B------:R-:W3:Y:S06]  /*0020*/  LDCU.64 UR6, c[0x0][0x890] ;  /* 0x00011200ff0677ac */ /* 0x000eec0008000a00 */
[----:B------:R-:W4:Y:S01]  /*0030*/  S2UR UR37, SR_CgaCtaId ;  /* 0x00000000002579c3 */ /* 0x000f220000008800 */
[----:B------:R-:W-:Y:S02]  /*0040*/  PRMT R95, RZ, 0x7610, R95 ;  /* 0x00007610ff5f7816 */ /* 0x000fe4000000005f */
[----:B------:R-:W-:Y:S01]  /*0050*/  ELECT P1, URZ, PT ;  /* 0x0000000000ff782f */ /* 0x000fe20003820000 */
[----:B------:R-:W1:Y:S01]  /*0060*/  LDCU.64 UR40, c[0x0][0x358] ;  /* 0x00006b00ff2877ac */ /* 0x000e620008000a00 */
[----:B---3--:R-:W-:-:S04]  /*0070*/  UISETP.NE.U32.AND UP0, UPT, UR6, URZ, UPT ;  /* 0x000000ff0600728c */ /* 0x008fc8000bf05070 */
[----:B------:R-:W-:Y:S02]  /*0080*/  UISETP.NE.AND.EX UP0, UPT, UR7, URZ, UPT, UP0 ;  /* 0x000000ff0700728c */ /* 0x000fe4000bf05300 */
[----:B----4-:R-:W-:Y:S02]  /*0090*/  ULOP3.LUT UR5, UR37, 0x1, URZ, 0xc0, !UPT ;  /* 0x0000000125057892 */ /* 0x010fe4000f8ec0ff */
[----:B------:R-:W-:Y:S01]  /*00a0*/  ULOP3.LUT UR4, UR37, 0x1, URZ, 0x3c, !UPT ;  /* 0x0000000125047892 */ /* 0x000fe2000f8e3cff */
[----:B--2---:R-:W-:-:S05]  /*00b0*/  SHF.R.U32.HI R106, RZ, 0x5, R104 ;  /* 0x00000005ff6a7819 */ /* 0x004fca0000011668 */
[----:B------:R-:W2:Y:S02]  /*00c0*/  SHFL.IDX PT, R0, R106, RZ, 0x1f ;  /* 0x00001fff6a007589 */ /* 0x000ea400000e0000 */
[----:B--2---:R-:W-:Y:S01]  /*00d0*/  R2UR UR10, R0 ;  /* 0x00000000000a72ca */ /* 0x004fe200000e0000 */
[----:B-1----:R-:W-:-:S14]  /*00e0*/  BRA.U UP0, `(.L_x_0) ;  /* 0x00000001002c7547 */ /* 0x002fdc000b800000 */
[----:B------:R-:W1:Y:S02]  /*00f0*/  LDCU.64 UR8, c[0x0][0x888] ;  /* 0x00011100ff0877ac */ /* 0x000e640008000a00 */
[----:B-1----:R-:W-:-:S04]  /*0100*/  UISETP.NE.U32.AND UP0, UPT, UR8, URZ, UPT ;  /* 0x000000ff0800728c */ /* 0x002fc8000bf05070 */
[----:B------:R-:W-:-:S09]  /*0110*/  UISETP.NE.AND.EX UP0, UPT, UR9, URZ, UPT, UP0 ;  /* 0x000000ff0900728c */ /* 0x000fd2000bf05300 */
[----:B------:R-:W-:Y:S05]  /*0120*/  BRA.U !UP0, `(.L_x_1) ;  /* 0x0000000108107547 */ /* 0x000fea000b800000 */
[----:B------:R-:W1:Y:S02]  /*0130*/  LDC.64 R2, c[0x0][0x888] ;  /* 0x00022200ff027b82 */ /* 0x000e640000000a00 */
[----:B-1----:R1:W5:Y:S01]  /*0140*/  LDG.E R49, desc[UR40][R2.64] ;  /* 0x0000002802317981 */ /* 0x002362000c1e1900 */
[----:B------:R-:W-:Y:S01]  /*0150*/  HFMA2 R95, -RZ, RZ, 0, 5.9604644775390625e-08 ;  /* 0x00000001ff5f7431 */ /* 0x000fe200000001ff */
[----:B------:R-:W-:Y:S05]  /*0160*/  BRA `(.L_x_0) ;  /* 0x00000000000c7947 */ /* 0x000fea0003800000 */
.L_x_1:
[----:B------:R-:W1:Y:S01]  /*0170*/  LDCU UR8, c[0x0][0x880] ;  /* 0x00011000ff0877ac */ /* 0x000e620008000800 */
[----:B------:R-:W-:Y:S01]  /*0180*/  HFMA2 R95, -RZ, RZ, 0, 5.9604644775390625e-08 ;  /* 0x00000001ff5f7431 */ /* 0x000fe200000001ff */
[----:B-1----:R-:W-:-:S07]  /*0190*/  MOV R49, UR8 ;  /* 0x0000000800317c02 */ /* 0x002fce0008000f00 */
.L_x_0:
[----:B------:R-:W2:Y:S02]  /*01a0*/  LDCU.64 UR8, c[0x0][0x8b0] ;  /* 0x00011600ff0877ac */ /* 0x000ea40008000a00 */
[----:B--2---:R-:W-:-:S04]  /*01b0*/  UISETP.NE.U32.AND UP0, UPT, UR8, URZ, UPT ;  /* 0x000000ff0800728c */ /* 0x004fc8000bf05070 */
[----:B------:R-:W-:-:S09]  /*01c0*/  UISETP.NE.AND.EX UP0, UPT, UR9, URZ, UPT, UP0 ;  /* 0x000000ff0900728c */ /* 0x000fd2000bf05300 */
[----:B------:R-:W-:Y:S05]  /*01d0*/  BRA.U UP0, `(.L_x_2) ;  /* 0x0000000100247547 */ /* 0x000fea000b800000 */
[----:B------:R-:W2:Y:S02]  /*01e0*/  LDCU.64 UR8, c[0x0][0x8a8] ;  /* 0x00011500ff0877ac */ /* 0x000ea40008000a00 */
[----:B--2---:R-:W-:-:S04]  /*01f0*/  UISETP.NE.U32.AND UP0, UPT, UR8, URZ, UPT ;  /* 0x000000ff0800728c */ /* 0x004fc8000bf05070 */
[----:B------:R-:W-:-:S09]  /*0200*/  UISETP.NE.AND.EX UP0, UPT, UR9, URZ, UPT, UP0 ;  /* 0x000000ff0900728c */ /* 0x000fd2000bf05300 */
[----:B------:R-:W-:Y:S05]  /*0210*/  BRA.U !UP0, `(.L_x_3) ;  /* 0x00000001080c7547 */ /* 0x000fea000b800000 */
[----:B------:R-:W2:Y:S02]  /*0220*/  LDC.64 R46, c[0x0][0x8a8] ;  /* 0x00022a00ff2e7b82 */ /* 0x000ea40000000a00 */
[----:B--2---:R2:W5:Y:S01]  /*0230*/  LDG.E R46, desc[UR40][R46.64] ;  /* 0x000000282e2e7981 */ /* 0x004562000c1e1900 */
[----:B------:R-:W-:Y:S05]  /*0240*/  BRA `(.L_x_2) ;  /* 0x0000000000087947 */ /* 0x000fea0003800000 */
.L_x_3:
[----:B------:R-:W2:Y:S02]  /*0250*/  LDCU UR8, c[0x0][0x8a0] ;  /* 0x00011400ff0877ac */ /* 0x000ea40008000800 */
[----:B--2---:R-:W-:Y:S02]  /*0260*/  MOV R46, UR8 ;  /* 0x00000008002e7c02 */ /* 0x004fe40008000f00 */
.L_x_2:
[----:B------:R-:W-:Y:S01]  /*0270*/  IMAD.U32 R0, RZ, RZ, UR10 ;  /* 0x0000000aff007e24 */ /* 0x000fe2000f8e00ff */
[----:B------:R-:W-:Y:S04]  /*0280*/  BSSY.RECONVERGENT B0, `(.L_x_4) ;  /* 0x000000c000007945 */ /* 0x000fe80003800200 */
[C---:B------:R-:W-:Y:S02]  /*0290*/  ISETP.NE.OR P2, PT, R0.reuse, 0x1, !P1 ;  /* 0x000000010000780c */ /* 0x040fe40004f45670 */
[----:B------:R-:W-:-:S11]  /*02a0*/  ISETP.NE.OR P0, PT, R0, 0x3, !P1 ;  /* 0x000000030000780c */ /* 0x000fd60004f05670 */
[----:B------:R-:W-:Y:S05]  /*02b0*/  @P2 BRA `(.L_x_5) ;  /* 0x0000000000202947 */ /* 0x000fea0003800000 */
[----:B------:R-:W3:Y:S02]  /*02c0*/  LDCU.64 UR8, c[0x0][0x348] ;  /* 0x00006900ff0877ac */ /* 0x000ee40008000a00 */
[----:B---3--:R-:W-:Y:S02]  /*02d0*/  UIADD3 UR12, UP1, UPT, UR8, 0x80, URZ ;  /* 0x00000080080c7890 */ /* 0x008fe4000ff3e0ff */
[----:B------:R-:W-:Y:S02]  /*02e0*/  UIADD3 UR8, UP0, UPT, UR8, 0x180, URZ ;  /* 0x0000018008087890 */ /* 0x000fe4000ff1e0ff */
[----:B------:R-:W-:Y:S02]  /*02f0*/  UIADD3.X UR13, UPT, UPT, URZ, UR9, URZ, UP1, !UPT ;  /* 0x00000009ff0d7290 */ /* 0x000fe40008ffe4ff */
[----:B------:R-:W-:-:S07]  /*0300*/  UIADD3.X UR9, UPT, UPT, URZ, UR9, URZ, UP0, !UPT ;  /* 0x00000009ff097290 */ /* 0x000fce00087fe4ff */
[----:B------:R3:W-:Y:S02]  /*0310*/  UTMACCTL.PF [UR12] ;  /* 0x000000000c0079b9 */ /* 0x0007e40008040000 */
[----:B------:R3:W-:Y:S02]  /*0320*/  UTMACCTL.PF [UR8] ;  /* 0x00000000080079b9 */ /* 0x0007e40008040000 */
[----:B---3--:R-:W-:Y:S01]  /*0330*/  NOP ;  /* 0x0000000000007918 */ /* 0x008fe20000000000 */
.L_x_5:
[----:B------:R-:W-:Y:S05]  /*0340*/  BSYNC.RECONVERGENT B0 ;  /* 0x0000000000007941 */ /* 0x000fea0003800200 */
.L_x_4:
[----:B------:R-:W-:Y:S04]  /*0350*/  BSSY.RECONVERGENT B0, `(.L_x_6) ;  /* 0x000000a000007945 */ /* 0x000fe80003800200 */
        /* <DEDUP_REMOVED lines=9> */
.L_x_7:
[----:B------:R-:W-:Y:S05]  /*03f0*/  BSYNC.RECONVERGENT B0 ;  /* 0x0000000000007941 */ /* 0x000fea0003800200 */
.L_x_6:
[----:B------:R-:W3:Y:S01]  /*0400*/  LDCU.64 UR8, c[0x0][0x888] ;  /* 0x00011100ff0877ac */ /* 0x000ee20008000a00 */
[----:B------:R-:W-:Y:S02]  /*0410*/  UISETP.EQ.U32.AND UP1, UPT, UR6, URZ, UPT ;  /* 0x000000ff0600728c */ /* 0x000fe4000bf22070 */
[----:B------:R-:W-:Y:S02]  /*0420*/  UPLOP3.LUT UP5, UPT, UPT, UPT, UPT, 0x80, 0x8 ;  /* 0x000000000008789c */ /* 0x000fe40003faf070 */
[----:B---3--:R-:W-:-:S04]  /*0430*/  UISETP.NE.U32.AND UP0, UPT, UR8, URZ, UPT ;  /* 0x000000ff0800728c */ /* 0x008fc8000bf05070 */
[----:B------:R-:W-:-:S04]  /*0440*/  UISETP.NE.AND.EX UP0, UPT, UR9, URZ, UPT, UP0 ;  /* 0x000000ff0900728c */ /* 0x000fc8000bf05300 */
[----:B------:R-:W-:-:S04]  /*0450*/  UISETP.EQ.OR.EX UP2, UPT, UR7, URZ, !UP0, UP1 ;  /* 0x000000ff0700728c */ /* 0x000fc8000c742710 */
[----:B------:R-:W-:-:S05]  /*0460*/  UP2UR UR44, UPR, URZ, 0x4 ;  /* 0x00000004ff2c7883 */ /* 0x000fca0008000000 */
[----:B------:R-:W-:Y:S07]  /*0470*/  BRA.U !UP2, `(.L_x_8) ;  /* 0x000000010a207547 */ /* 0x000fee000b800000 */
[----:B------:R-:W-:Y:S01]  /*0480*/  UISETP.NE.U32.AND UP2, UPT, UR6, URZ, UPT ;  /* 0x000000ff0600728c */ /* 0x000fe2000bf45070 */
[----:B-----5:R-:W-:Y:S01]  /*0490*/  FSETP.NEU.AND P0, PT, R49, RZ, PT ;  /* 0x000000ff3100720b */ /* 0x020fe20003f0d000 */
[----:B------:R-:W-:Y:S02]  /*04a0*/  USEL UR6, URZ, 0xffffffff, UP0 ;  /* 0xffffffffff067887 */ /* 0x000fe40008000000 */
[----:B------:R-:W-:-:S10]  /*04b0*/  UISETP.NE.AND.EX UP2, UPT, UR7, URZ, UPT, UP2 ;  /* 0x000000ff0700728c */ /* 0x000fd4000bf45320 */
[----:B------:R-:W-:Y:S01]  /*04c0*/  VOTEU.ANY UP1, P0 ;  /* 0x0000000000ff7886 */ /* 0x000fe20000020100 */
[----:B------:R-:W-:-:S04]  /*04d0*/  @!UP2 USEL UR6, URZ, 0xffffffff, UP1 ;  /* 0xffffffffff06a887 */ /* 0x000fc80008800000 */
[----:B------:R-:W-:-:S04]  /*04e0*/  ULOP3.LUT UR6, UR6, 0x1, URZ, 0xc0, !UPT ;  /* 0x0000000106067892 */ /* 0x000fc8000f8ec0ff */
[----:B------:R-:W-:-:S11]  /*04f0*/  UISETP.NE.U32.AND UP5, UPT, UR6, 0x1, UPT ;  /* 0x000000010600788c */ /* 0x000fd6000bfa5070 */
.L_x_8:
[----:B------:R-:W3:Y:S01]  /*0500*/  SHFL.IDX PT, R0, R106, RZ, 0x1f ;  /* 0x00001fff6a007589 */ /* 0x000ee200000e0000 */
[----:B------:R-:W-:-:S04]  /*0510*/  UISETP.NE.AND UP1, UPT, UR10, 0x2, UPT ;  /* 0x000000020a00788c */ /* 0x000fc8000bf25270 */
[----:B------:R-:W-:Y:S02]  /*0520*/  UISETP.EQ.AND UP2, UPT, UR5, URZ, !UP1 ;  /* 0x000000ff0500728c */ /* 0x000fe4000cf42270 */
[----:B------:R-:W-:-:S04]  /*0530*/  USEL UR7, URZ, 0x1, UP1 ;  /* 0x00000001ff077887 */ /* 0x000fc80008800000 */
[----:B------:R-:W-:Y:S02]  /*0540*/  PLOP3.LUT P5, PT, P1, PT, UP2, 0x80, 0x8 ;  /* 0x000000000008781c */ /* 0x000fe40000faf028 */
[----:B---3--:R-:W-:-:S13]  /*0550*/  ISETP.NE.AND P0, PT, R0, RZ, PT ;  /* 0x000000ff0000720c */ /* 0x008fda0003f05270 */
[----:B------:R-:W-:Y:S05]  /*0560*/  @P0 BRA `(.L_x_9) ;  /* 0x0000000000900947 */ /* 0x000fea0003800000 */
[----:B------:R-:W-:Y:S01]  /*0570*/  ELECT P0, URZ, PT ;  /* 0x0000000000ff782f */ /* 0x000fe20003800000 */
[----:B------:R-:W-:-:S12]  /*0580*/  BSSY.RECONVERGENT B0, `(.L_x_9) ;  /* 0x0000022000007945 */ /* 0x000fd80003800200 */
[----:B------:R-:W-:Y:S05]  /*0590*/  @!P0 BRA `(.L_x_10) ;  /* 0x0000000000808947 */ /* 0x000fea0003800000 */
[----:B------:R-:W-:Y:S01]  /*05a0*/  UMOV UR8, 0x400 ;  /* 0x0000040000087882 */ /* 0x000fe20000000000 */
[----:B------:R-:W-:Y:S01]  /*05b0*/  UMOV UR6, 0x1 ;  /* 0x0000000100067882 */ /* 0x000fe20000000000 */
[----:B------:R-:W-:Y:S02]  /*05c0*/  ULEA UR8, UR37, UR8, 0x18 ;  /* 0x0000000825087291 */ /* 0x000fe4000f8ec0ff */
[----:B------:R-:W-:-:S04]  /*05d0*/  UIADD3 UR12, UPT, UPT, -UR6, 0x100000, URZ ;  /* 0x00100000060c7890 */ /* 0x000fc8000fffe1ff */
[----:B------:R-:W-:Y:S02]  /*05e0*/  USHF.L.U32 UR13, UR12, 0xb, URZ ;  /* 0x0000000b0c0d7899 */ /* 0x000fe400080006ff */
[----:B------:R-:W-:Y:S01]  /*05f0*/  USHF.L.U32 UR12, UR12, 0x1, URZ ;  /* 0x000000010c0c7899 */ /* 0x000fe200080006ff */
[----:B------:R-:W3:Y:S11]  /*0600*/  FENCE.VIEW.ASYNC.S ;  /* 0x00000000000073c6 */ /* 0x000ef60000000000 */
[----:B---3--:R3:W4:Y:S01]  /*0610*/  SYNCS.EXCH.64 URZ, [UR8], UR12 ;  /* 0x0000000c08ff75b2 */ /* 0x0087220008000100 */
[----:B------:R3:W1:Y:S01]  /*0620*/  SYNCS.EXCH.64 URZ, [UR8+0x60], UR12 ;  /* 0x0000600c08ff75b2 */ /* 0x0006620008000100 */
        /* <DEDUP_REMOVED lines=21> */
[----:B------:R3:W1:Y:S02]  /*0780*/  SYNCS.EXCH.64 URZ, [UR8+0xb8], UR12 ;  /* 0x0000b80c08ff75b2 */ /* 0x0006640008000100 */
[----:B---34-:R-:W-:Y:S01]  /*0790*/  NOP ;  /* 0x0000000000007918 */ /* 0x018fe20000000000 */
.L_x_10:
[----:B------:R-:W-:Y:S05]  /*07a0*/  BSYNC.RECONVERGENT B0 ;  /* 0x0000000000007941 */ /* 0x000fea0003800200 */
.L_x_9:
[----:B------:R-:W3:Y:S01]  /*07b0*/  SHFL.IDX PT, R0, R106, RZ, 0x1f ;  /* 0x00001fff6a007589 */ /* 0x000ee200000e0000 */
[----:B------:R-:W-:Y:S01]  /*07c0*/  NOP ;  /* 0x0000000000007918 */ /* 0x000fe20000000000 */
[----:B---3--:R-:W-:-:S13]  /*07d0*/  ISETP.NE.AND P0, PT, R0, 0x1, PT ;  /* 0x000000010000780c */ /* 0x008fda0003f05270 */
[----:B------:R-:W-:Y:S05]  /*07e0*/  @P0 BRA `(.L_x_11) ;  /* 0x00000000003c0947 */ /* 0x000fea0003800000 */
[----:B------:R-:W-:Y:S01]  /*07f0*/  UMOV UR9, 0x400 ;  /* 0x0000040000097882 */ /* 0x000fe20000000000 */
[----:B------:R-:W-:Y:S01]  /*0800*/  UMOV UR8, 0x20 ;  /* 0x0000002000087882 */ /* 0x000fe20000000000 */
[----:B------:R-:W-:Y:S01]  /*0810*/  UMOV UR6, 0x80 ;  /* 0x0000008000067882 */ /* 0x000fe20000000000 */
[----:B------:R-:W-:Y:S02]  /*0820*/  ULEA UR9, UR37, UR9, 0x18 ;  /* 0x0000000925097291 */ /* 0x000fe4000f8ec0ff */
[----:B------:R-:W-:-:S04]  /*0830*/  UIADD3 UR12, UPT, UPT, -UR8, 0x100000, URZ ;  /* 0x00100000080c7890 */ /* 0x000fc8000fffe1ff */
[----:B------:R-:W-:Y:S02]  /*0840*/  USHF.L.U32 UR13, UR12, 0xb, URZ ;  /* 0x0000000b0c0d7899 */ /* 0x000fe400080006ff */
[----:B------:R-:W-:Y:S02]  /*0850*/  USHF.L.U32 UR12, UR12, 0x1, URZ ;  /* 0x000000010c0c7899 */ /* 0x000fe400080006ff */
[----:B------:R-:W-:-:S04]  /*0860*/  UIADD3 UR14, UPT, UPT, -UR6, 0x100000, URZ ;  /* 0x00100000060e7890 */ /* 0x000fc8000fffe1ff */
[----:B------:R-:W-:Y:S02]  /*0870*/  USHF.L.U32 UR15, UR14, 0xb, URZ ;  /* 0x0000000b0e0f7899 */ /* 0x000fe400080006ff */
[----:B------:R-:W-:Y:S01]  /*0880*/  USHF.L.U32 UR14, UR14, 0x1, URZ ;  /* 0x000000010e0e7899 */ /* 0x000fe200080006ff */
[----:B------:R-:W-:Y:S01]  /*0890*/  ELECT P0, URZ, PT ;  /* 0x0000000000ff782f */ /* 0x000fe20003800000 */
[----:B------:R-:W3:Y:S02]  /*08a0*/  FENCE.VIEW.ASYNC.S ;  /* 0x00000000000073c6 */ /* 0x000ee40000000000 */
[----:B---3--:R3:W4:Y:S08]  /*08b0*/  SYNCS.EXCH.64 URZ, [UR9+0xc0], UR12 ;  /* 0x0000c00c09ff75b2 */ /* 0x0087300008000100 */
[----:B------:R3:W1:Y:S01]  /*08c0*/  SYNCS.EXCH.64 URZ, [UR9+0xc8], UR14 ;  /* 0x0000c80e09ff75b2 */ /* 0x0006620008000100 */
[----:B------:R-:W-:Y:S01]  /*08d0*/  NOP ;  /* 0x0000000000007918 */ /* 0x000fe20000000000 */
.L_x_11:
[----:B------:R-:W2:Y:S01]  /*08e0*/  SHFL.IDX PT, R0, R106, RZ, 0x1f ;  /* 0x00001fff6a007589 */ /* 0x000ea200000e0000 */
[----:B------:R-:W-:Y:S01]  /*08f0*/  NOP ;  /* 0x0000000000007918 */ /* 0x000fe20000000000 */
[----:B--2---:R-:W-:-:S13]  /*0900*/  ISETP.NE.AND P0, PT, R0, 0x3, PT ;  /* 0x000000030000780c */ /* 0x004fda0003f05270 */
[----:B------:R-:W-:Y:S05]  /*0910*/  @P0 BRA `(.L_x_12) ;  /* 0x00000000002c0947 */ /* 0x000fea0003800000 */
[----:B------:R-:W-:Y:S01]  /*0920*/  UMOV UR8, 0x400 ;  /* 0x0000040000087882 */ /* 0x000fe20000000000 */
[----:B------:R-:W-:Y:S01]  /*0930*/  UMOV UR6, 0x20 ;  /* 0x0000002000067882 */ /* 0x000fe20000000000 */
[----:B------:R-:W-:Y:S02]  /*0940*/  ULEA UR8, UR37, UR8, 0x18 ;  /* 0x0000000825087291 */ /* 0x000fe4000f8ec0ff */
[----:B---3--:R-:W-:-:S04]  /*0950*/  UIADD3 UR12, UPT, UPT, -UR6, 0x100000, URZ ;  /* 0x00100000060c7890 */ /* 0x008fc8000fffe1ff */
[----:B------:R-:W-:Y:S02]  /*0960*/  USHF.L.U32 UR13, UR12, 0xb, URZ ;  /* 0x0000000b0c0d7899 */ /* 0x000fe400080006ff */
[----:B------:R-:W-:Y:S01]  /*0970*/  USHF.L.U32 UR12, UR12, 0x1, URZ ;  /* 0x000000010c0c7899 */ /* 0x000fe200080006ff */
[----:B------:R-:W-:Y:S01]  /*0980*/  ELECT P0, URZ, PT ;  /* 0x0000000000ff782f */ /* 0x000fe20003800000 */
[----:B------:R-:W2:Y:S10]  /*0990*/  FENCE.VIEW.ASYNC.S ;  /* 0x00000000000073c6 */ /* 0x000eb40000000000 */
[----:B--2---:R2:W3:Y:S01]  /*09a0*/  SYNCS.EXCH.64 URZ, [UR8+0xd0], UR12 ;  /* 0x0000d00c08ff75b2 */ /* 0x0044e20008000100 */
[----:B------:R2:W1:Y:S01]  /*09b0*/  SYNCS.EXCH.64 URZ, [UR8+0xd8], UR12 ;  /* 0x0000d80c08ff75b2 */ /* 0x0004620008000100 */
[----:B------:R-:W-:Y:S01]  /*09c0*/  NOP ;  /* 0x0000000000007918 */ /* 0x000fe20000000000 */
.L_x_12:
[----:B------:R-:W4:Y:S01]  /*09d0*/  SHFL.IDX PT, R0, R106, RZ, 0x1f ;  /* 0x00001fff6a007589 */ /* 0x000f2200000e0000 */
[----:B------:R-:W-:Y:S01]  /*09e0*/  NOP ;  /* 0x0000000000007918 */ /* 0x000fe20000000000 */
[----:B----4-:R-:W-:-:S13]  /*09f0*/  ISETP.NE.AND P0, PT, R0, 0x4, PT ;  /* 0x000000040000780c */ /* 0x010fda0003f05270 */
[----:B------:R-:W-:Y:S05]  /*0a00*/  @P0 BRA `(.L_x_13) ;  /* 0x0000000000480947 */ /* 0x000fea0003800000 */
[----:B---3--:R-:W-:Y:S01]  /*0a10*/  UMOV UR9, 0x1e0 ;  /* 0x000001e000097882 */ /* 0x008fe20000000000 */
[----:B--2---:R-:W-:Y:S01]  /*0a20*/  UMOV UR8, 0x400 ;  /* 0x0000040000087882 */ /* 0x004fe20000000000 */
[----:B------:R-:W-:Y:S01]  /*0a30*/  USEL UR9, UR9, 0x1a0, UP5 ;  /* 0x000001a009097887 */ /* 0x000fe2000a800000 */
        /* <DEDUP_REMOVED lines=9> */
[----:B------:R-:W2:Y:S02]  /*0ad0*/  FENCE.VIEW.ASYNC.S ;  /* 0x00000000000073c6 */ /* 0x000ea40000000000 */
[----:B--2---:R4:W2:Y:S08]  /*0ae0*/  SYNCS.EXCH.64 URZ, [UR8+0xe0], UR12 ;  /* 0x0000e00c08ff75b2 */ /* 0x0048b00008000100 */
[----:B------:R4:W3:Y:S01]  /*0af0*/  SYNCS.EXCH.64 URZ, [UR8+0xf0], UR14 ;  /* 0x0000f00e08ff75b2 */ /* 0x0008e20008000100 */
[----:B------:R4:W1:Y:S01]  /*0b00*/  SYNCS.EXCH.64 URZ, [UR8+0xe8], UR12 ;  /* 0x0000e80c08ff75b2 */ /* 0x0008620008000100 */
[----:B------:R4:W1:Y:S02]  /*0b10*/  SYNCS.EXCH.64 URZ, [UR8+0xf8], UR14 ;  /* 0x0000f80e08ff75b2 */ /* 0x0008640008000100 */
[----:B----4-:R-:W-:Y:S01]  /*0b20*/  NOP ;  /* 0x0000000000007918 */ /* 0x010fe20000000000 */
.L_x_13:
[----:B------:R-:W4:Y:S01]  /*0b30*/  SHFL.IDX PT, R0, R106, RZ, 0x1f ;  /* 0x00001fff6a007589 */ /* 0x000f2200000e0000 */
[----:B------:R-:W-:Y:S01]  /*0b40*/  NOP ;  /* 0x0000000000007918 */ /* 0x000fe20000000000 */
[----:B----4-:R-:W-:-:S13]  /*0b50*/  ISETP.NE.AND P0, PT, R0, 0x5, PT ;  /* 0x000000050000780c */ /* 0x010fda0003f05270 */
[----:B------:R-:W-:Y:S05]  /*0b60*/  @P0 BRA `(.L_x_14) ;  /* 0x0000000000540947 */ /* 0x000fea0003800000 */
[----:B---3--:R-:W-:Y:S01]  /*0b70*/  UMOV UR9, 0x400 ;  /* 0x0000040000097882 */ /* 0x008fe20000000000 */
[----:B--2---:R-:W-:Y:S01]  /*0b80*/  UMOV UR8, 0x1 ;  /* 0x0000000100087882 */ /* 0x004fe20000000000 */
        /* <DEDUP_REMOVED lines=13> */
[----:B------:R4:W1:Y:S01]  /*0c60*/  SYNCS.EXCH.64 URZ, [UR9+0x128], UR14 ;  /* 0x0001280e09ff75b2 */ /* 0x0008620008000100 */
[----:B------:R4:W1:Y:S01]  /*0c70*/  SYNCS.EXCH.64 URZ, [UR9+0x110], UR12 ;  /* 0x0001100c09ff75b2 */ /* 0x0008620008000100 */
[----:B------:R4:W1:Y:S01]  /*0c80*/  SYNCS.EXCH.64 URZ, [UR9+0x130], UR14 ;  /* 0x0001300e09ff75b2 */ /* 0x0008620008000100 */
[----:B------:R4:W1:Y:S01]  /*0c90*/  SYNCS.EXCH.64 URZ, [UR9+0x118], UR12 ;  /* 0x0001180c09ff75b2 */ /* 0x0008620008000100 */
[----:B------:R4:W1:Y:S02]  /*0ca0*/  SYNCS.EXCH.64 URZ, [UR9+0x138], UR14 ;  /* 0x0001380e09ff75b2 */ /* 0x0008640008000100 */
[----:B----4-:R-:W-:Y:S01]  /*0cb0*/  NOP ;  /* 0x0000000000007918 */ /* 0x010fe20000000000 */
.L_x_14:
[----:B------:R-:W4:Y:S01]  /*0cc0*/  SHFL.IDX PT, R0, R106, RZ, 0x1f ;  /* 0x00001fff6a007589 */ /* 0x000f2200000e0000 */
[----:B------:R-:W-:Y:S01]  /*0cd0*/  ISETP.NE.OR P1, PT, RZ, UR10, !P1 ;  /* 0x0000000aff007c0c */ /* 0x000fe2000cf25670 */
[----:B------:R-:W-:Y:S01]  /*0ce0*/  NOP ;  /* 0x0000000000007918 */ /* 0x000fe20000000000 */
[----:B----4-:R-:W-:-:S13]  /*0cf0*/  ISETP.NE.AND P0, PT, R0, 0x3, PT ;  /* 0x000000030000780c */ /* 0x010fda0003f05270 */
[----:B------:R-:W-:Y:S05]  /*0d00*/  @P0 BRA `(.L_x_15) ;  /* 0x0000000000340947 */ /* 0x000fea0003800000 */
[----:B--2---:R-:W-:Y:S01]  /*0d10*/  UMOV UR8, 0x400 ;  /* 0x0000040000087882 */ /* 0x004fe20000000000 */
[----:B------:R-:W-:Y:S01]  /*0d20*/  UMOV UR6, 0x20 ;  /* 0x0000002000067882 */ /* 0x000fe20000000000 */
[----:B------:R-:W-:Y:S02]  /*0d30*/  ULEA UR8, UR37, UR8, 0x18 ;  /* 0x0000000825087291 */ /* 0x000fe4000f8ec0ff */
[----:B---3--:R-:W-:-:S04]  /*0d40*/  UIADD3 UR12, UPT, UPT, -UR6, 0x100000, URZ ;  /* 0x00100000060c7890 */ /* 0x008fc8000fffe1ff */
[----:B------:R-:W-:Y:S02]  /*0d50*/  USHF.L.U32 UR13, UR12, 0xb, URZ ;  /* 0x0000000b0c0d7899 */ /* 0x000fe400080006ff */
[----:B------:R-:W-:Y:S01]  /*0d60*/  USHF.L.U32 UR12, UR12, 0x1, URZ ;  /* 0x000000010c0c7899 */ /* 0x000fe200080006ff */
[----:B------:R-:W-:Y:S01]  /*0d70*/  ELECT P0, URZ, PT ;  /* 0x0000000000ff782f */ /* 0x000fe20003800000 */
[----:B------:R-:W2:Y:S10]  /*0d80*/  FENCE.VIEW.ASYNC.S ;  /* 0x00000000000073c6 */ /* 0x000eb40000000000 */
[----:B--2---:R4:W2:Y:S01]  /*0d90*/  SYNCS.EXCH.64 URZ, [UR8+0x140], UR12 ;  /* 0x0001400c08ff75b2 */ /* 0x0048a20008000100 */
[----:B------:R4:W3:Y:S01]  /*0da0*/  SYNCS.EXCH.64 URZ, [UR8+0x150], UR12 ;  /* 0x0001500c08ff75b2 */ /* 0x0008e20008000100 */
[----:B------:R4:W1:Y:S01]  /*0db0*/  SYNCS.EXCH.64 URZ, [UR8+0x148], UR12 ;  /* 0x0001480c08ff75b2 */ /* 0x0008620008000100 */
[----:B------:R4:W1:Y:S02]  /*0dc0*/  SYNCS.EXCH.64 URZ, [UR8+0x158], UR12 ;  /* 0x0001580c08ff75b2 */ /* 0x0008640008000100 */
[----:B----4-:R-:W-:Y:S01]  /*0dd0*/  NOP ;  /* 0x0000000000007918 */ /* 0x010fe20000000000 */
.L_x_15:
[----:B------:R-:W-:Y:S01]  /*0de0*/  VOTEU.ALL UP1, P1 ;  /* 0x0000000000ff7886 */ /* 0x000fe20000820000 */
[----:B--2---:R-:W2:Y:S01]  /*0df0*/  LDCU UR8, c[0x0][0x36c] ;  /* 0x00006d80ff0877ac */ /* 0x004ea20008000800 */
[----:B------:R-:W-:Y:S01]  /*0e00*/  NOP ;  /* 0x0000000000007918 */ /* 0x000fe20000000000 */
[----:B------:R-:W-:Y:S01]  /*0e10*/  LOP3.LUT R10, R104, 0x1f, RZ, 0xc0, !PT ;  /* 0x0000001f680a7812 */ /* 0x000fe200078ec0ff */
[----:B---3--:R-:W-:Y:S01]  /*0e20*/  UMOV UR12, 0x20 ;  /* 0x00000020000c7882 */ /* 0x008fe20000000000 */
[----:B------:R-:W-:Y:S01]  /*0e30*/  @!UP1 UMOV UR6, 0x400 ;  /* 0x0000040000069882 */ /* 0x000fe20000000000 */
[----:B------:R-:W-:-:S04]  /*0e40*/  @!UP1 UIADD3 UR12, UPT, UPT, -UR12, 0x100000, URZ ;  /* 0x001000000c0c9890 */ /* 0x000fc8000fffe1ff */
[----:B------:R-:W-:Y:S02]  /*0e50*/  @!UP1 USHF.L.U32 UR13, UR12, 0xb, URZ ;  /* 0x0000000b0c0d9899 */ /* 0x000fe400080006ff */
[----:B------:R-:W-:Y:S02]  /*0e60*/  @!UP1 USHF.L.U32 UR12, UR12, 0x1, URZ ;  /* 0x000000010c0c9899 */ /* 0x000fe400080006ff */
[----:B------:R-:W-:Y:S01]  /*0e70*/  @!UP1 ULEA UR6, UR37, UR6, 0x18 ;  /* 0x0000000625069291 */ /* 0x000fe2000f8ec0ff */
[----:B------:R-:W-:Y:S01]  /*0e80*/  VOTEU.ALL UP1, P1 ;  /* 0x0000000000ff7886 */ /* 0x000fe20000820000 */
[----:B------:R-:W-:Y:S01]  /*0e90*/  UISETP.NE.AND UP4, UPT, UR10, URZ, UPT ;  /* 0x000000ff0a00728c */ /* 0x000fe2000bf85270 */
[----:B------:R-:W3:Y:S09]  /*0ea0*/  FENCE.VIEW.ASYNC.S ;  /* 0x00000000000073c6 */ /* 0x000ef20000000000 */
[----:B---3--:R3:W4:Y:S01]  /*0eb0*/  @!UP1 SYNCS.EXCH.64 URZ, [UR6+0x160], UR12 ;  /* 0x0001600c06ff95b2 */ /* 0x0087220008000100 */
[----:B--2---:R-:W-:-:S09]  /*0ec0*/  UISETP.EQ.U32.AND UP1, UPT, UR8, 0x1, UPT ;  /* 0x000000010800788c */ /* 0x004fd2000bf22070 */
[----:B------:R-:W-:Y:S05]  /*0ed0*/  BRA.U !UP1, `(.L_x_16) ;  /* 0x0000000109087547 */ /* 0x000fea000b800000 */
[----:B-1--4-:R-:W-:Y:S01]  /*0ee0*/  UCGABAR_ARV ;  /* 0x00000000000079c7 */ /* 0x012fe20008000000 */
[----:B------:R-:W-:Y:S05]  /*0ef0*/  BRA `(.L_x_17) ;  /* 0x0000000000047947 */ /* 0x000fea0003800000 */
.L_x_16:
[----:B-1--4-:R-:W-:Y:S01]  /*0f00*/  NOP ;  /* 0x0000000000007918 */ /* 0x012fe20000000000 */
.L_x_17:
[----:B------:R-:W1:Y:S01]  /*0f10*/  S2R R94, SR_CTAID.Y ;  /* 0x00000000005e7919 */ /* 0x000e620000002600 */
[----:B------:R-:W-:-:S05]  /*0f20*/  CS2R.32 R93, SR_CgaSize ;  /* 0x00000000005d7805 */ /* 0x000fca0000008a00 */
[----:B------:R-:W-:-:S05]  /*0f30*/  IMAD R93, R93, -0xa0, RZ ;  /* 0xffffff605d5d7824 */ /* 0x000fca00078e02ff */
[----:B---3--:R-:W-:-:S14]  /*0f40*/  R2UR UR6, R93 ;  /* 0x000000005d0672ca */ /* 0x008fdc00000e0000 */
[----:B------:R-:W2:Y:S01]  /*0f50*/  LDCU UR6, c[0x0][UR6+0x2b4] ;  /* 0x00005680060677ac */ /* 0x000ea20008000800 */
[----:B------:R-:W-:-:S05]  /*0f60*/  CS2R.32 R0, SR_CgaSize ;  /* 0x0000000000007805 */ /* 0x000fca0000008a00 */
[----:B------:R-:W-:-:S06]  /*0f70*/  IMAD R0, R0, -0xa0, RZ ;  /* 0xffffff6000007824 */ /* 0x000fcc00078e02ff */
[----:B------:R-:W3:Y:S01]  /*0f80*/  LDC R0, c[0x0][R0+0x2a4] ;  /* 0x0000a90000007b82 */ /* 0x000ee20000000800 */
[----:B------:R-:W-:Y:S01]  /*0f90*/  PRMT R8, RZ, 0x7610, R8 ;  /* 0x00007610ff087816 */ /* 0x000fe20000000008 */
[----:B------:R-:W4:Y:S01]  /*0fa0*/  S2R R11, SR_CTAID.X ;  /* 0x00000000000b7919 */ /* 0x000f220000002500 */
[----:B------:R-:W-:-:S05]  /*0fb0*/  CS2R.32 R93, SR_CgaSize ;  /* 0x00000000005d7805 */ /* 0x000fca0000008a00 */
[----:B------:R-:W-:-:S05]  /*0fc0*/  IMAD R93, R93, -0xa0, RZ ;  /* 0xffffff605d5d7824 */ /* 0x000fca00078e02ff */
[----:B------:R-:W-:-:S14]  /*0fd0*/  R2UR UR8, R93 ;  /* 0x000000005d0872ca */ /* 0x000fdc00000e0000 */
[----:B------:R-:W3:Y:S01]  /*0fe0*/  LDCU UR8, c[0x0][UR8+0x2b0] ;  /* 0x00005600080877ac */ /* 0x000ee20008000800 */
[----:B------:R-:W-:Y:S01]  /*0ff0*/  UISETP.NE.AND UP2, UPT, UR10, 0x2, UPT ;  /* 0x000000020a00788c */ /* 0x000fe2000bf45270 */
[----:B------:R-:W2:Y:S01]  /*1000*/  LDC R9, c[0x0][0xb24] ;  /* 0x0002c900ff097b82 */ /* 0x000ea20000000800 */
[----:B------:R-:W-:-:S05]  /*1010*/  CS2R.32 R2, SR_CgaSize ;  /* 0x0000000000027805 */ /* 0x000fca0000008a00 */
[----:B------:R-:W-:-:S06]  /*1020*/  IMAD R2, R2, -0xa0, RZ ;  /* 0xffffff6002027824 */ /* 0x000fcc00078e02ff */
[----:B------:R-:W3:Y:S08]  /*1030*/  LDC R2, c[0x0][R2+0x2a0] ;  /* 0x0000a80002027b82 */ /* 0x000ef00000000800 */
[----:B------:R-:W3:Y:S01]  /*1040*/  LDC R40, c[0x0][0xb24] ;  /* 0x0002c900ff287b82 */ /* 0x000ee20000000800 */
[----:B-1----:R-:W-:-:S07]  /*1050*/  I2FP.F32.U32 R3, R94 ;  /* 0x0000005e00037245 */ /* 0x002fce0000201000 */
[----:B------:R-:W1:Y:S01]  /*1060*/  S2UR UR36, SR_CTAID.Z ;  /* 0x00000000002479c3 */ /* 0x000e620000002700 */
[----:B--2---:R-:W-:Y:S01]  /*1070*/  ISETP.GE.AND P0, PT, R9, 0x1, PT ;  /* 0x000000010900780c */ /* 0x004fe20003f06270 */
[----:B----4-:R-:W-:Y:S01]  /*1080*/  IMAD.MOV.U32 R93, RZ, RZ, R11 ;  /* 0x000000ffff5d7224 */ /* 0x010fe200078e000b */
[----:B------:R-:W-:Y:S01]  /*1090*/  I2FP.F32.U32 R4, R11 ;  /* 0x0000000b00047245 */ /* 0x000fe20000201000 */
[----:B------:R-:W-:Y:S01]  /*10a0*/  FMUL R3, R3, UR6 ;  /* 0x0000000603037c20 */ /* 0x000fe20008400000 */
[----:B------:R-:W2:Y:S03]  /*10b0*/  LDCU UR6, c[0x0][0xb30] ;  /* 0x00016600ff0677ac */ /* 0x000ea60008000800 */
[----:B---3--:R-:W-:Y:S01]  /*10c0*/  FMUL R4, R4, UR8 ;  /* 0x0000000804047c20 */ /* 0x008fe20008400000 */
[----:B------:R-:W3:Y:S08]  /*10d0*/  F2I.U32.TRUNC.NTZ R81, R3 ;  /* 0x0000000300517305 */ /* 0x000ef0000020f000 */
[----:B------:R-:W4:Y:S01]  /*10e0*/  F2I.U32.TRUNC.NTZ R92, R4 ;  /* 0x00000004005c7305 */ /* 0x000f22000020f000 */
[----:B--2---:R-:W-:Y:S01]  /*10f0*/  UISETP.NE.AND UP3, UPT, UR6, 0x1, UPT ;  /* 0x000000010600788c */ /* 0x004fe2000bf65270 */
[----:B---3--:R-:W-:-:S05]  /*1100*/  IADD3 R81, PT, PT, -R81, RZ, RZ ;  /* 0x000000ff51517210 */ /* 0x008fca0007ffe1ff */
[----:B------:R-:W-:Y:S01]  /*1110*/  IMAD R81, R0, R81, R94 ;  /* 0x0000005100517224 */ /* 0x000fe200078e025e */
[----:B------:R-:W-:Y:S01]  /*1120*/  PRMT R0, RZ, 0x7610, R0 ;  /* 0x00007610ff007816 */ /* 0x000fe20000000000 */
[----:B----4-:R-:W-:-:S04]  /*1130*/  IMAD.MOV R92, RZ, RZ, -R92 ;  /* 0x000000ffff5c7224 */ /* 0x010fc800078e0a5c */
[----:B------:R-:W-:Y:S01]  /*1140*/  IMAD R92, R2, R92, R11 ;  /* 0x0000005c025c7224 */ /* 0x000fe200078e020b */
[----:B-1----:R-:W-:Y:S06]  /*1150*/  BRA.U UP4, `(.L_x_18) ;  /* 0x0000000104247547 */ /* 0x002fec000b800000 */
[----:B------:R-:W-:Y:S01]  /*1160*/  ISETP.NE.AND P1, PT, R81, RZ, PT ;  /* 0x000000ff5100720c */ /* 0x000fe20003f25270 */
[----:B------:R-:W-:Y:S01]  /*1170*/  IMAD.MOV.U32 R0, RZ, RZ, 0x3 ;  /* 0x00000003ff007424 */ /* 0x000fe200078e00ff */
[C---:B------:R-:W-:Y:S02]  /*1180*/  LOP3.LUT R3, R92.reuse, 0xfffffffe, RZ, 0xc0, !PT ;  /* 0xfffffffe5c037812 */ /* 0x040fe400078ec0ff */
[----:B------:R-:W-:Y:S02]  /*1190*/  ISETP.LT.U32.OR P1, PT, R92, 0x2, !P1 ;  /* 0x000000025c00780c */ /* 0x000fe40004f21470 */
[----:B------:R-:W-:Y:S02]  /*11a0*/  SHF.L.U32 R0, R0, R3, RZ ;  /* 0x0000000300007219 */ /* 0x000fe400000006ff */
[----:B------:R-:W-:Y:S02]  /*11b0*/  SEL R5, RZ, 0x1, !P1 ;  /* 0x00000001ff057807 */ /* 0x000fe40004800000 */
[----:B------:R-:W-:-:S05]  /*11c0*/  SEL R2, RZ, 0x2, !P1 ;  /* 0x00000002ff027807 */ /* 0x000fca0004800000 */
[----:B------:R-:W-:-:S05]  /*11d0*/  IMAD.IADD R2, R5, 0x1, R2 ;  /* 0x0000000105027824 */ /* 0x000fca00078e0202 */
[----:B------:R-:W-:Y:S02]  /*11e0*/  PRMT R8, R2, 0x7610, R8 ;  /* 0x0000761002087816 */ /* 0x000fe40000000008 */
.L_x_18:
[----:B------:R-:W-:Y:S05]  /*11f0*/  @!P0 BRA `(.L_x_19) ;  /* 0x0000000000b88947 */ /* 0x000fea0003800000 */
[----:B------:R-:W1:Y:S01]  /*1200*/  LDC.64 R4, c[0x0][0xb18] ;  /* 0x0002c600ff047b82 */ /* 0x000e620000000a00 */
[----:B------:R-:W-:-:S07]  /*1210*/  ISETP.NE.AND P0, PT, R9, 0x1, PT ;  /* 0x000000010900780c */ /* 0x000fce0003f05270 */
[----:B------:R-:W2:Y:S08]  /*1220*/  LDC R14, c[0x0][0xb0c] ;  /* 0x0002c300ff0e7b82 */ /* 0x000eb00000000800 */
[----:B------:R-:W3:Y:S08]  /*1230*/  LDC R13, c[0x0][0x370] ;  /* 0x0000dc00ff0d7b82 */ /* 0x000ef00000000800 */
[----:B------:R-:W4:Y:S01]  /*1240*/  LDC R16, c[0x0][0x374] ;  /* 0x0000dd00ff107b82 */ /* 0x000f220000000800 */
[----:B-1----:R-:W-:-:S07]  /*1250*/  ISETP.NE.AND P1, PT, R4, 0x1, PT ;  /* 0x000000010400780c */ /* 0x002fce0003f25270 */
[----:B------:R-:W3:Y:S01]  /*1260*/  LDC.64 R6, c[0x0][0xb10] ;  /* 0x0002c400ff067b82 */ /* 0x000ee20000000a00 */
[----:B--2---:R-:W-:-:S07]  /*1270*/  ISETP.NE.AND P2, PT, R14, 0x1, PT ;  /* 0x000000010e00780c */ /* 0x004fce0003f45270 */
[----:B------:R-:W1:Y:S08]  /*1280*/  LDC R12, c[0x0][0xb20] ;  /* 0x0002c800ff0c7b82 */ /* 0x000e700000000800 */
[----:B------:R-:W2:Y:S01]  /*1290*/  LDC.64 R2, c[0x0][0xb28] ;  /* 0x0002ca00ff027b82 */ /* 0x000ea20000000a00 */
[----:B----4-:R-:W-:-:S04]  /*12a0*/  IMAD.HI.U32 R15, R16, R5, RZ ;  /* 0x00000005100f7227 */ /* 0x010fc800078e00ff */
[----:B------:R-:W-:-:S04]  /*12b0*/  IMAD.HI.U32 R5, R94, R5, RZ ;  /* 0x000000055e057227 */ /* 0x000fc800078e00ff */
[----:B---3--:R-:W-:-:S04]  /*12c0*/  IMAD.HI.U32 R18, R13, R6, RZ ;  /* 0x000000060d127227 */ /* 0x008fc800078e00ff */
[C---:B------:R-:W-:Y:S01]  /*12d0*/  IMAD.HI.U32 R20, R11.reuse, R6, RZ ;  /* 0x000000060b147227 */ /* 0x040fe200078e00ff */
[-C--:B------:R-:W-:Y:S02]  /*12e0*/  @P2 SHF.R.U32.HI R13, RZ, R7.reuse, R18 ;  /* 0x00000007ff0d2219 */ /* 0x080fe40000011612 */
[-C--:B-1----:R-:W-:Y:S02]  /*12f0*/  @P1 SHF.R.U32.HI R16, RZ, R12.reuse, R15 ;  /* 0x0000000cff101219 */ /* 0x082fe4000001160f */
[----:B------:R-:W-:Y:S02]  /*1300*/  SHF.R.U32.HI R5, RZ, R12, R5 ;  /* 0x0000000cff057219 */ /* 0x000fe40000011605 */
[----:B------:R-:W-:Y:S02]  /*1310*/  SHF.R.U32.HI R20, RZ, R7, R20 ;  /* 0x00000007ff147219 */ /* 0x000fe40000011614 */
[----:B------:R-:W-:Y:S01]  /*1320*/  SEL R5, R94, R5, !P1 ;  /* 0x000000055e057207 */ /* 0x000fe20004800000 */
[----:B--2---:R-:W-:Y:S01]  /*1330*/  IMAD.HI.U32 R18, R16, R2, RZ ;  /* 0x0000000210127227 */ /* 0x004fe200078e00ff */
[----:B------:R-:W-:-:S02]  /*1340*/  SEL R93, R11, R20, !P2 ;  /* 0x000000140b5d7207 */ /* 0x000fc40005000000 */
[----:B------:R-:W-:Y:S01]  /*1350*/  IADD3 R7, PT, PT, -R5, RZ, RZ ;  /* 0x000000ff05077210 */ /* 0x000fe20007ffe1ff */
[----:B------:R-:W-:Y:S01]  /*1360*/  IMAD.HI.U32 R6, R13, R2, RZ ;  /* 0x000000020d067227 */ /* 0x000fe200078e00ff */
[----:B------:R-:W-:-:S03]  /*1370*/  @P0 SHF.R.U32.HI R16, RZ, R3, R18 ;  /* 0x00000003ff100219 */ /* 0x000fc60000011612 */
[----:B------:R-:W-:Y:S01]  /*1380*/  IMAD R7, R4, R7, R94 ;  /* 0x0000000704077224 */ /* 0x000fe200078e025e */
[----:B------:R-:W-:Y:S01]  /*1390*/  @P0 SHF.R.U32.HI R13, RZ, R3, R6 ;  /* 0x00000003ff0d0219 */ /* 0x000fe20000011606 */
[----:B------:R-:W-:-:S04]  /*13a0*/  IMAD R16, R16, R9, RZ ;  /* 0x0000000910107224 */ /* 0x000fc800078e02ff */
[----:B------:R-:W-:Y:S01]  /*13b0*/  IMAD R6, R13, R9, RZ ;  /* 0x000000090d067224 */ /* 0x000fe200078e02ff */
[----:B------:R-:W-:-:S04]  /*13c0*/  ISETP.GE.AND P1, PT, R5, R16, PT ;  /* 0x000000100500720c */ /* 0x000fc80003f26270 */
[----:B------:R-:W-:Y:S01]  /*13d0*/  ISETP.GE.OR P1, PT, R93, R6, P1 ;  /* 0x000000065d00720c */ /* 0x000fe20000f26670 */
[----:B------:R-:W-:-:S05]  /*13e0*/  IMAD.HI.U32 R6, R5, R2, RZ ;  /* 0x0000000205067227 */ /* 0x000fca00078e00ff */
[----:B------:R-:W-:-:S04]  /*13f0*/  SHF.R.U32.HI R6, RZ, R3, R6 ;  /* 0x00000003ff067219 */ /* 0x000fc80000011606 */
[----:B------:R-:W-:-:S03]  /*1400*/  SEL R6, R5, R6, !P0 ;  /* 0x0000000605067207 */ /* 0x000fc60004000000 */
[----:B------:R-:W-:Y:S01]  /*1410*/  @!P1 IMAD.HI.U32 R12, R93, R2, RZ ;  /* 0x000000025d0c9227 */ /* 0x000fe200078e00ff */
[----:B------:R-:W-:-:S04]  /*1420*/  IADD3 R2, PT, PT, -R6, RZ, RZ ;  /* 0x000000ff06027210 */ /* 0x000fc80007ffe1ff */
[----:B------:R-:W-:Y:S01]  /*1430*/  @!P1 SHF.R.U32.HI R12, RZ, R3, R12 ;  /* 0x00000003ff0c9219 */ /* 0x000fe2000001160c */
[----:B------:R-:W-:-:S03]  /*1440*/  IMAD R2, R9, R2, R5 ;  /* 0x0000000209027224 */ /* 0x000fc600078e0205 */
[----:B------:R-:W-:-:S05]  /*1450*/  @!P1 SEL R3, R93, R12, !P0 ;  /* 0x0000000c5d039207 */ /* 0x000fca0004000000 */
[--C-:B------:R-:W-:Y:S02]  /*1460*/  @!P1 IMAD.IADD R6, R6, 0x1, -R3.reuse ;  /* 0x0000000106069824 */ /* 0x100fe400078e0a03 */
[----:B------:R-:W-:Y:S01]  /*1470*/  @!P1 IMAD R3, R2, R13, R3 ;  /* 0x0000000d02039224 */ /* 0x000fe200078e0203 */
[----:B------:R-:W-:Y:S01]  /*1480*/  IADD3 R2, PT, PT, -R93, RZ, RZ ;  /* 0x000000ff5d027210 */ /* 0x000fe20007ffe1ff */
[----:B------:R-:W-:Y:S02]  /*1490*/  @!P1 IMAD R5, R6, R9, R93 ;  /* 0x0000000906059224 */ /* 0x000fe400078e025d */
[----:B------:R-:W-:Y:S02]  /*14a0*/  @!P1 IMAD.MOV.U32 R93, RZ, RZ, R3 ;  /* 0x000000ffff5d9224 */ /* 0x000fe400078e0003 */
[----:B------:R-:W-:Y:S02]  /*14b0*/  IMAD R2, R14, R2, R11 ;  /* 0x000000020e027224 */ /* 0x000fe400078e020b */
[----:B------:R-:W-:-:S02]  /*14c0*/  IMAD R94, R5, R4, R7 ;  /* 0x00000004055e7224 */ /* 0x000fc400078e0207 */
[----:B------:R-:W-:Y:S02]  /*14d0*/  IMAD R93, R93, R14, R2 ;  /* 0x0000000e5d5d7224 */ /* 0x000fe400078e0202 */
.L_x_19:
[----:B------:R-:W-:Y:S05]  /*14e0*/  BRA.U UP3, `(.L_x_20) ;  /* 0x0000000103407547 */ /* 0x000fea000b800000 */
[----:B------:R-:W1:Y:S08]  /*14f0*/  LDC.64 R4, c[0x0][0xb10] ;  /* 0x0002c400ff047b82 */ /* 0x000e700000000a00 */
[----:B------:R-:W2:Y:S08]  /*1500*/  LDC.64 R2, c[0x0][0xb18] ;  /* 0x0002c600ff027b82 */ /* 0x000eb00000000a00 */
[----:B------:R-:W3:Y:S08]  /*1510*/  LDC R6, c[0x0][0xb20] ;  /* 0x0002c800ff067b82 */ /* 0x000ef00000000800 */
[----:B------:R-:W4:Y:S01]  /*1520*/  LDC R12, c[0x0][0xb0c] ;  /* 0x0002c300ff0c7b82 */ /* 0x000f220000000800 */
[----:B-1----:R-:W-:-:S05]  /*1530*/  IMAD.HI.U32 R4, R93, R4, RZ ;  /* 0x000000045d047227 */ /* 0x002fca00078e00ff */
[----:B------:R-:W-:Y:S01]  /*1540*/  SHF.R.U32.HI R4, RZ, R5, R4 ;  /* 0x00000005ff047219 */ /* 0x000fe20000011604 */
[----:B--2---:R-:W-:Y:S01]  /*1550*/  IMAD.HI.U32 R3, R94, R3, RZ ;  /* 0x000000035e037227 */ /* 0x004fe200078e00ff */
[----:B------:R-:W-:-:S04]  /*1560*/  ISETP.NE.AND P0, PT, R2, 0x1, PT ;  /* 0x000000010200780c */ /* 0x000fc80003f05270 */
[----:B---3--:R-:W-:-:S04]  /*1570*/  SHF.R.U32.HI R3, RZ, R6, R3 ;  /* 0x00000006ff037219 */ /* 0x008fc80000011603 */
[----:B------:R-:W-:Y:S02]  /*1580*/  SEL R3, R94, R3, !P0 ;  /* 0x000000035e037207 */ /* 0x000fe40004000000 */
[----:B----4-:R-:W-:-:S04]  /*1590*/  ISETP.NE.AND P1, PT, R12, 0x1, PT ;  /* 0x000000010c00780c */ /* 0x010fc80003f25270 */
[----:B------:R-:W-:-:S05]  /*15a0*/  SEL R6, R93, R4, !P1 ;  /* 0x000000045d067207 */ /* 0x000fca0004800000 */
[----:B------:R-:W-:Y:S02]  /*15b0*/  IMAD.IADD R4, R3, 0x1, -R6 ;  /* 0x0000000103047824 */ /* 0x000fe400078e0a06 */
[----:B------:R-:W-:Y:S02]  /*15c0*/  IMAD.IADD R3, R6, 0x1, -R3 ;  /* 0x0000000106037824 */ /* 0x000fe400078e0a03 */
[----:B------:R-:W-:Y:S02]  /*15d0*/  IMAD R93, R4, R12, R93 ;  /* 0x0000000c045d7224 */ /* 0x000fe400078e025d */
[----:B------:R-:W-:Y:S02]  /*15e0*/  IMAD R94, R3, R2, R94 ;  /* 0x00000002035e7224 */ /* 0x000fe400078e025e */
.L_x_20:
[----:B------:R-:W-:Y:S05]  /*15f0*/  BRA.U !UP1, `(.L_x_21) ;  /* 0x00000001090c7547 */ /* 0x000fea000b800000 */
[----:B------:R-:W-:Y:S01]  /*1600*/  UCGABAR_WAIT ;  /* 0x0000000000007dc7 */ /* 0x000fe20008000000 */
[----:B------:R-:W-:Y:S01]  /*1610*/  CCTL.IVALL ;  /* 0x00000000ff00798f */ /* 0x000fe20002000000 */
[----:B------:R-:W-:Y:S05]  /*1620*/  BRA `(.L_x_22) ;  /* 0x0000000000047947 */ /* 0x000fea0003800000 */
.L_x_21:
[----:B------:R-:W-:Y:S06]  /*1630*/  BAR.SYNC.DEFER_BLOCKING 0x0 ;  /* 0x0000000000007b1d */ /* 0x000fec0000010000 */
.L_x_22:
[----:B------:R-:W-:Y:S05]  /*1640*/  BRA.U UP2, `(.L_x_23) ;  /* 0x0000001502d47547 */ /* 0x000fea000b800000 */
[----:B------:R-:W1:Y:S01]  /*1650*/  LDCU UR15, c[0x0][0x38c] ;  /* 0x00007180ff0f77ac */ /* 0x000e620008000800 */
[----:B------:R-:W2:Y:S01]  /*1660*/  LDC R9, c[0x0][0x370] ;  /* 0x0000dc00ff097b82 */ /* 0x000ea20000000800 */
[C---:B------:R-:W-:Y:S01]  /*1670*/  IMAD.SHL.U32 R17, R11.reuse, 0x10, RZ ;  /* 0x000000100b117824 */ /* 0x040fe200078e00ff */
[----:B------:R-:W-:Y:S01]  /*1680*/  PLOP3.LUT P1, PT, PT, PT, UP5, 0x80, 0x8 ;  /* 0x000000000008781c */ /* 0x000fe20003f2f058 */
[----:B------:R-:W-:Y:S01]  /*1690*/  UISETP.NE.AND UP1, UPT, UR10, URZ, UPT ;  /* 0x000000ff0a00728c */ /* 0x000fe2000bf25270 */
[----:B------:R-:W-:Y:S01]  /*16a0*/  ISETP.NE.AND P4, PT, R10, RZ, P5 ;  /* 0x000000ff0a00720c */ /* 0x000fe20002f85270 */
[----:B------:R-:W-:Y:S01]  /*16b0*/  IMAD.SHL.U32 R16, R11, 0x80, RZ ;  /* 0x000000800b107824 */ /* 0x000fe200078e00ff */
[----:B------:R-:W-:Y:S01]  /*16c0*/  PLOP3.LUT P1, PT, P1, PT, PT, 0x8, 0x80 ;  /* 0x000000000080781c */ /* 0x000fe20000f2e170 */
[----:B------:R-:W-:Y:S01]  /*16d0*/  IMAD.MOV.U32 R15, RZ, RZ, 0x1 ;  /* 0x00000001ff0f7424 */ /* 0x000fe200078e00ff */
[----:B------:R-:W3:Y:S01]  /*16e0*/  LDC R0, c[0x0][0x374] ;  /* 0x0000dd00ff007b82 */ /* 0x000ee20000000800 */
[----:B------:R-:W-:Y:S01]  /*16f0*/  IMAD.MOV.U32 R14, RZ, RZ, RZ ;  /* 0x000000ffff0e7224 */ /* 0x000fe200078e00ff */
[----:B------:R-:W-:Y:S01]  /*1700*/  CS2R R12, SRZ ;  /* 0x00000000000c7805 */ /* 0x000fe2000001ff00 */
[----:B------:R-:W-:Y:S01]  /*1710*/  IMAD.MOV.U32 R10, RZ, RZ, 0x1 ;  /* 0x00000001ff0a7424 */ /* 0x000fe200078e00ff */
[----:B------:R-:W-:Y:S01]  /*1720*/  LOP3.LUT R17, R17, 0x10, RZ, 0xc0, !PT ;  /* 0x0000001011117812 */ /* 0x000fe200078ec0ff */
[----:B------:R-:W4:Y:S01]  /*1730*/  LDCU.64 UR24, c[0x0][0x348] ;  /* 0x00006900ff1877ac */ /* 0x000f220008000a00 */
[----:B-1----:R-:W-:-:S02]  /*1740*/  UIADD3 UR4, UPT, UPT, UR15, 0x7f, URZ ;  /* 0x0000007f0f047890 */ /* 0x002fc4000fffe0ff */
[----:B------:R-:W-:Y:S02]  /*1750*/  USEL UR7, UR7, 0x2, UP1 ;  /* 0x0000000207077887 */ /* 0x000fe40008800000 */
[----:B------:R-:W-:Y:S01]  /*1760*/  USHF.R.S32.HI UR22, URZ, 0x1f, UR4 ;  /* 0x0000001fff167899 */ /* 0x000fe20008011404 */
[----:B------:R-:W-:-:S03]  /*1770*/  UMOV UR13, URZ ;  /* 0x000000ff000d7c82 */ /* 0x000fc60008000000 */
[----:B------:R-:W-:Y:S02]  /*1780*/  ULEA.HI UR22, UR22, UR4, URZ, 0x7 ;  /* 0x0000000416167291 */ /* 0x000fe4000f8f38ff */
[----:B------:R-:W-:Y:S02]  /*1790*/  UIADD3 UR4, UPT, UPT, UR15, -0x1, URZ ;  /* 0xffffffff0f047890 */ /* 0x000fe4000fffe0ff */
[----:B------:R-:W-:Y:S02]  /*17a0*/  USHF.R.S32.HI UR22, URZ, 0x7, UR22 ;  /* 0x00000007ff167899 */ /* 0x000fe40008011416 */
[----:B------:R-:W-:Y:S02]  /*17b0*/  UISETP.GE.U32.AND UP2, UPT, UR4, -0xff, UPT ;  /* 0xffffff010400788c */ /* 0x000fe4000bf46070 */
[----:B------:R-:W-:Y:S02]  /*17c0*/  UISETP.LT.U32.AND UP0, UPT, UR22, 0xc, UPT ;  /* 0x0000000c1600788c */ /* 0x000fe4000bf01070 */
[----:B------:R-:W-:-:S02]  /*17d0*/  UIADD3 UR15, UPT, UPT, UR15, 0xfe, URZ ;  /* 0x000000fe0f0f7890 */ /* 0x000fc4000fffe0ff */
[----:B------:R-:W-:-:S04]  /*17e0*/  USEL UR21, UR22, 0xc, UP0 ;  /* 0x0000000c16157887 */ /* 0x000fc80008000000 */
[----:B------:R-:W-:Y:S02]  /*17f0*/  UIADD3 UR6, UPT, UPT, UR21, -0x1, URZ ;  /* 0xffffffff15067890 */ /* 0x000fe4000fffe0ff */
[----:B------:R-:W-:Y:S02]  /*1800*/  @UP2 UIADD3 UR6, UPT, UPT, UR21, URZ, URZ ;  /* 0x000000ff15062290 */ /* 0x000fe4000fffe0ff */
[----:B------:R-:W-:Y:S02]  /*1810*/  UIADD3 UR14, UPT, UPT, UR22, -UR21, URZ ;  /* 0x80000015160e7290 */ /* 0x000fe4000fffe0ff */
[----:B------:R-:W-:Y:S02]  /*1820*/  UIADD3 UR5, UPT, UPT, UR6, 0x1, URZ ;  /* 0x0000000106057890 */ /* 0x000fe4000fffe0ff */
[----:B--2-4-:R-:W-:-:S12]  /*1830*/  UIADD3 UR6, UPT, UPT, -UR6, URZ, URZ ;  /* 0x000000ff06067290 */ /* 0x014fd8000fffe1ff */
.L_x_43:
[----:B------:R-:W-:Y:S01]  /*1840*/  UISETP.NE.AND UP0, UPT, UR37, URZ, UPT ;  /* 0x000000ff2500728c */ /* 0x000fe2000bf05270 */
[----:B------:R-:W1:Y:S08]  /*1850*/  S2UR UR37, SR_CgaCtaId ;  /* 0x00000000002579c3 */ /* 0x000e700000008800 */
[----:B------:R-:W-:Y:S05]  /*1860*/  BRA.U UP0, `(.L_x_24) ;  /* 0x0000000100347547 */ /* 0x000fea000b800000 */
[----:B------:R-:W2:Y:S01]  /*1870*/  S2R R2, SR_CgaCtaId ;  /* 0x0000000000027919 */ /* 0x000ea20000008800 */
[----:B------:R-:W-:-:S04]  /*1880*/  MOV R3, 0x400 ;  /* 0x0000040000037802 */ /* 0x000fc80000000f00 */
[----:B--2---:R-:W-:Y:S02]  /*1890*/  LEA R3, R2, R3, 0x18 ;  /* 0x0000000302037211 */ /* 0x004fe400078ec0ff */
[----:B------:R-:W-:-:S03]  /*18a0*/  SHF.L.U32 R2, R10, 0x1f, RZ ;  /* 0x0000001f0a027819 */ /* 0x000fc600000006ff */
[----:B------:R-:W-:-:S04]  /*18b0*/  IMAD R3, R12, 0x8, R3 ;  /* 0x000000080c037824 */ /* 0x000fc800078e0203 */
[----:B------:R-:W2:Y:S02]  /*18c0*/  SYNCS.PHASECHK.TRANS64.TRYWAIT P0, [R3+URZ+0x150], R2 ;  /* 0x00015002030075a7 */ /* 0x000ea400080011ff */
[----:B--2---:R-:W-:Y:S05]  /*18d0*/  @!P0 BRA `(.L_x_25) ;  /* 0x0000005400388947 */ /* 0x004fea0003800000 */
.L_x_122:
[----:B------:R-:W-:Y:S01]  /*18e0*/  VIADD R12, R12, 0x1 ;  /* 0x000000010c0c7836 */ /* 0x000fe20000000000 */
[----:B------:R2:W-:Y:S04]  /*18f0*/  SYNCS.ARRIVE.TRANS64.A1T0 RZ, [R3+URZ+0x140], RZ ;  /* 0x000140ff03ff79a7 */ /* 0x0005e800081000ff */
[----:B------:R-:W-:-:S04]  /*1900*/  ISETP.NE.AND P0, PT, R12, 0x2, PT ;  /* 0x000000020c00780c */ /* 0x000fc80003f05270 */
[----:B------:R-:W-:Y:S02]  /*1910*/  SEL R12, R12, RZ, P0 ;  /* 0x000000ff0c0c7207 */ /* 0x000fe40000000000 */
[----:B--2---:R-:W-:-:S04]  /*1920*/  SEL R3, RZ, 0x1, P0 ;  /* 0x00000001ff037807 */ /* 0x004fc80000000000 */
[----:B------:R-:W-:-:S07]  /*1930*/  LOP3.LUT R10, R10, R3, RZ, 0x3c, !PT ;  /* 0x000000030a0a7212 */ /* 0x000fce00078e3cff */
.L_x_24:
[----:B------:R-:W-:Y:S01]  /*1940*/  UMOV UR4, 0x400 ;  /* 0x0000040000047882 */ /* 0x000fe20000000000 */
[----:B------:R-:W-:Y:S01]  /*1950*/  LEA.HI R3, R93, R93, RZ, 0x1 ;  /* 0x0000005d5d037211 */ /* 0x000fe200078f08ff */
[----:B-1----:R-:W-:Y:S01]  /*1960*/  ULEA UR4, UR37, UR4, 0x18 ;  /* 0x0000000425047291 */ /* 0x002fe2000f8ec0ff */
[----:B------:R-:W-:Y:S01]  /*1970*/  SHF.L.U32 R2, R15, 0x1f, RZ ;  /* 0x0000001f0f027819 */ /* 0x000fe200000006ff */
[----:B------:R-:W-:Y:S01]  /*1980*/  UISETP.GE.U32.AND UP0, UPT, UR15, 0xff, UPT ;  /* 0x000000ff0f00788c */ /* 0x000fe2000bf06070 */
[----:B------:R-:W-:Y:S01]  /*1990*/  R2UR UR35, R16 ;  /* 0x00000000102372ca */ /* 0x000fe200000e0000 */
[----:B------:R-:W-:Y:S01]  /*19a0*/  ULEA UR8, UR13, UR4, 0x3 ;  /* 0x000000040d087291 */ /* 0x000fe2000f8e18ff */
[----:B------:R-:W-:Y:S01]  /*19b0*/  IMAD.SHL.U32 R3, R3, 0x80, RZ ;  /* 0x0000008003037824 */ /* 0x000fe200078e00ff */
[----:B------:R-:W-:Y:S01]  /*19c0*/  R2UR UR11, R17 ;  /* 0x00000000110b72ca */ /* 0x000fe200000e0000 */
[----:B------:R-:W-:-:S03]  /*19d0*/  UMOV UR23, URZ ;  /* 0x000000ff00177c82 */ /* 0x000fc60008000000 */
[----:B------:R-:W-:-:S03]  /*19e0*/  LOP3.LUT R3, R3, 0xffffff00, RZ, 0xc0, !PT ;  /* 0xffffff0003037812 */ /* 0x000fc600078ec0ff */
[----:B------:R1:W2:Y:S01]  /*19f0*/  SYNCS.PHASECHK.TRANS64.TRYWAIT P0, [UR8+0x60], R2 ;  /* 0x00006002ff0075a7 */ /* 0x0002a20008001108 */
[----:B------:R-:W-:Y:S02]  /*1a00*/  R2UR UR9, R3 ;  /* 0x00000000030972ca */ /* 0x000fe400000e0000 */
[----:B------:R-:W-:-:S11]  /*1a10*/  R2UR UR8, R94 ;  /* 0x000000005e0872ca */ /* 0x000fd600000e0000 */
[----:B------:R-:W-:Y:S02]  /*1a20*/  ULOP3.LUT UR35, UR9, 0x80, UR35, 0xf8, !UPT ;  /* 0x0000008009237892 */ /* 0x000fe4000f8ef823 */
[----:B------:R-:W-:Y:S01]  /*1a30*/  ULEA UR11, UR8, UR11, 0x5 ;  /* 0x0000000b080b7291 */ /* 0x000fe2000f8e28ff */
[----:B------:R-:W-:Y:S11]  /*1a40*/  BRA.U !UP0, `(.L_x_26) ;  /* 0x0000000108c07547 */ /* 0x000ff6000b800000 */
[----:B------:R-:W-:Y:S01]  /*1a50*/  UMOV UR16, UR6 ;  /* 0x0000000600107c82 */ /* 0x000fe20008000000 */
[----:B------:R-:W-:Y:S01]  /*1a60*/  UMOV UR17, UR13 ;  /* 0x0000000d00117c82 */ /* 0x000fe20008000000 */
[----:B------:R-:W-:-:S05]  /*1a70*/  UMOV UR34, URZ ;  /* 0x000000ff00227c82 */ /* 0x000fca0008000000 */
.L_x_32:
[----:B------:R-:W-:Y:S01]  /*1a80*/  ULEA UR33, UR17, UR4, 0x3 ;  /* 0x0000000411217291 */ /* 0x000fe2000f8e18ff */
[----:B------:R-:W-:Y:S01]  /*1a90*/  @P5 MOV R3, 0x9000 ;  /* 0x0000900000035802 */ /* 0x000fe20000000f00 */
[----:B-12-4-:R-:W-:Y:S10]  /*1aa0*/  @P0 BRA `(.L_x_27) ;  /* 0x00000000000c0947 */ /* 0x016ff40003800000 */
[----:B------:R-:W-:-:S04]  /*1ab0*/  SHF.L.U32 R5, R15, 0x1f, RZ ;  /* 0x0000001f0f057819 */ /* 0x000fc800000006ff */
[----:B------:R-:W2:Y:S02]  /*1ac0*/  SYNCS.PHASECHK.TRANS64.TRYWAIT P0, [UR33+0x60], R5 ;  /* 0x00006005ff0075a7 */ /* 0x000ea40008001121 */
[----:B--2---:R-:W-:Y:S05]  /*1ad0*/  @!P0 BRA `(.L_x_28) ;  /* 0x0000005000cc8947 */ /* 0x004fea0003800000 */
.L_x_27:
[----:B------:R2:W-:Y:S01]  /*1ae0*/  @P5 SYNCS.ARRIVE.TRANS64 RZ, [UR33], R3 ;  /* 0x00000003ffff59a7 */ /* 0x0005e20008000021 */
[----:B------:R-:W-:Y:S02]  /*1af0*/  ULOP3.LUT UR8, UR7, 0x2, URZ, 0xfc, !UPT ;  /* 0x0000000207087892 */ /* 0x000fe4000f8efcff */
[----:B------:R-:W-:Y:S02]  /*1b00*/  UIADD3 UR16, UPT, UPT, UR16, 0x1, URZ ;  /* 0x0000000110107890 */ /* 0x000fe4000fffe0ff */
[----:B------:R-:W-:Y:S02]  /*1b10*/  UISETP.NE.AND UP0, UPT, UR8, 0x2, UPT ;  /* 0x000000020800788c */ /* 0x000fe4000bf05270 */
[----:B------:R-:W-:-:S07]  /*1b20*/  UISETP.NE.AND UP2, UPT, UR16, 0x1, UPT ;  /* 0x000000011000788c */ /* 0x000fce000bf45270 */
[----:B------:R-:W-:Y:S05]  /*1b30*/  BRA.U UP0, `(.L_x_29) ;  /* 0x0000000100047547 */ /* 0x000fea000b800000 */
[----:B------:R-:W-:Y:S05]  /*1b40*/  BPT.TRAP 0x1 ;  /* 0x000000040000795c */ /* 0x000fea0000300000 */
.L_x_29:
[----:B------:R-:W-:Y:S04]  /*1b50*/  BSSY.RECONVERGENT B0, `(.L_x_30) ;  /* 0x0000003000007945 */ /* 0x000fe80003800200 */
[----:B------:R-:W-:Y:S05]  /*1b60*/  @!P4 BRA `(.L_x_31) ;  /* 0x000000000004c947 */ /* 0x000fea0003800000 */
[----:B------:R-:W-:Y:S05]  /*1b70*/  BPT.TRAP 0x1 ;  /* 0x000000040000795c */ /* 0x000fea0000300000 */
.L_x_31:
[----:B------:R-:W-:Y:S05]  /*1b80*/  BSYNC.RECONVERGENT B0 ;  /* 0x0000000000007941 */ /* 0x000fea0003800200 */
.L_x_30:
[----:B------:R-:W-:Y:S02]  /*1b90*/  UIADD3 UR13, UPT, UPT, UR17, 0x1, URZ ;  /* 0x00000001110d7890 */ /* 0x000fe4000fffe0ff */
[----:B------:R-:W-:Y:S02]  /*1ba0*/  ULEA UR32, UR17, UR4, 0xe ;  /* 0x0000000411207291 */ /* 0x000fe4000f8e70ff */
[----:B------:R-:W-:Y:S02]  /*1bb0*/  UISETP.NE.AND UP0, UPT, UR13, 0xc, UPT ;  /* 0x0000000c0d00788c */ /* 0x000fe4000bf05270 */
[----:B------:R-:W-:Y:S02]  /*1bc0*/  UIADD3 UR28, UP1, UPT, UR24, 0x80, URZ ;  /* 0x00000080181c7890 */ /* 0x000fe4000ff3e0ff */
[----:B------:R-:W-:Y:S02]  /*1bd0*/  USEL UR9, URZ, 0x1, UP0 ;  /* 0x00000001ff097887 */ /* 0x000fe40008000000 */
[----:B------:R-:W-:-:S02]  /*1be0*/  USEL UR13, UR13, URZ, UP0 ;  /* 0x000000ff0d0d7287 */ /* 0x000fc40008000000 */
[----:B------:R-:W-:Y:S02]  /*1bf0*/  UIADD3 UR26, UP0, UPT, UR24, 0x180, URZ ;  /* 0x00000180181a7890 */ /* 0x000fe4000ff1e0ff */
[----:B------:R-:W-:Y:S01]  /*1c00*/  ULEA UR8, UR13, UR4, 0x3 ;  /* 0x000000040d087291 */ /* 0x000fe2000f8e18ff */
[----:B------:R-:W-:Y:S01]  /*1c10*/  LOP3.LUT R15, R15, UR9, RZ, 0x3c, !PT ;  /* 0x000000090f0f7c12 */ /* 0x000fe2000f8e3cff */
[----:B------:R-:W-:Y:S02]  /*1c20*/  ULOP3.LUT UR33, UR33, 0xfefffff8, URZ, 0xc0, !UPT ;  /* 0xfefffff821217892 */ /* 0x000fe4000f8ec0ff */
[----:B------:R-:W-:Y:S01]  /*1c30*/  UIADD3.X UR29, UPT, UPT, URZ, UR25, URZ, UP1, !UPT ;  /* 0x00000019ff1d7290 */ /* 0x000fe20008ffe4ff */
[----:B-1----:R-:W-:Y:S01]  /*1c40*/  SHF.L.U32 R2, R15, 0x1f, RZ ;  /* 0x0000001f0f027819 */ /* 0x002fe200000006ff */
[----:B------:R-:W-:Y:S02]  /*1c50*/  UIADD3 UR32, UPT, UPT, UR32, 0x2300, URZ ;  /* 0x0000230020207890 */ /* 0x000fe4000fffe0ff */
[----:B------:R-:W-:Y:S01]  /*1c60*/  UIADD3.X UR27, UPT, UPT, URZ, UR25, URZ, UP0, !UPT ;  /* 0x00000019ff1b7290 */ /* 0x000fe200087fe4ff */
[----:B------:R4:W1:Y:S01]  /*1c70*/  SYNCS.PHASECHK.TRANS64.TRYWAIT P0, [UR8+0x60], R2 ;  /* 0x00006002ff0075a7 */ /* 0x0008620008001108 */
[----:B------:R-:W-:Y:S01]  /*1c80*/  ULEA UR8, UR17, UR4, 0xb ;  /* 0x0000000411087291 */ /* 0x000fe2000f8e58ff */
[----:B------:R-:W-:Y:S01]  /*1c90*/  UMOV UR18, 0x0 ;  /* 0x0000000000127882 */ /* 0x000fe20000000000 */
[----:B------:R-:W-:-:S02]  /*1ca0*/  UMOV UR19, 0x10000000 ;  /* 0x1000000000137882 */ /* 0x000fc40000000000 */
[----:B------:R-:W-:Y:S01]  /*1cb0*/  UIADD3 UR8, UPT, UPT, UR8, 0x32300, URZ ;  /* 0x0003230008087890 */ /* 0x000fe2000fffe0ff */
[----:B------:R2:W-:Y:S01]  /*1cc0*/  UTMALDG.3D.2CTA [UR32], [UR28], desc[UR18] ;  /* 0x000012201c0075b4 */ /* 0x0005e20008211000 */
[----:B------:R-:W-:Y:S01]  /*1cd0*/  UMOV UR10, UR34 ;  /* 0x00000022000a7c82 */ /* 0x000fe20008000000 */
[----:B------:R-:W-:Y:S01]  /*1ce0*/  UMOV UR12, UR36 ;  /* 0x00000024000c7c82 */ /* 0x000fe20008000000 */
[----:B------:R-:W-:Y:S01]  /*1cf0*/  UMOV UR9, UR33 ;  /* 0x0000002100097c82 */ /* 0x000fe20008000000 */
[----:B------:R-:W-:Y:S01]  /*1d00*/  UMOV UR23, UR5 ;  /* 0x0000000500177c82 */ /* 0x000fe20008000000 */
[----:B------:R-:W-:-:S03]  /*1d10*/  UMOV UR17, UR13 ;  /* 0x0000000d00117c82 */ /* 0x000fc60008000000 */
[----:B------:R4:W-:Y:S01]  /*1d20*/  UTMALDG.3D.2CTA [UR8], [UR26], desc[UR18] ;  /* 0x000012081a0075b4 */ /* 0x0009e20008211000 */
[----:B--2---:R-:W-:Y:S01]  /*1d30*/  UIADD3 UR34, UPT, UPT, UR34, 0x80, URZ ;  /* 0x0000008022227890 */ /* 0x004fe2000fffe0ff */
[----:B------:R-:W-:Y:S11]  /*1d40*/  BRA.U UP2, `(.L_x_32) ;  /* 0xfffffffd024c7547 */ /* 0x000ff6000b83ffff */
.L_x_26:
[----:B----4-:R-:W-:Y:S01]  /*1d50*/  ULEA UR8, UR13, UR4, 0x3 ;  /* 0x000000040d087291 */ /* 0x010fe2000f8e18ff */
[----:B-1----:R-:W-:Y:S01]  /*1d60*/  SHF.L.U32 R2, R15, 0x1f, RZ ;  /* 0x0000001f0f027819 */ /* 0x002fe200000006ff */
[----:B------:R-:W-:Y:S01]  /*1d70*/  @!P1 SYNCS.ARRIVE.TRANS64.A1T0 RZ, [UR4+0xd8], RZ ;  /* 0x0000d8ffffff99a7 */ /* 0x000fe20008100004 */
[----:B------:R-:W-:-:S06]  /*1d80*/  UISETP.GT.AND UP0, UPT, UR22, UR21, UPT ;  /* 0x000000151600728c */ /* 0x000fcc000bf04270 */
[----:B--2---:R1:W2:Y:S03]  /*1d90*/  SYNCS.PHASECHK.TRANS64.TRYWAIT P0, [UR8+0x60], R2 ;  /* 0x00006002ff0075a7 */ /* 0x0042a60008001108 */
[----:B------:R-:W-:Y:S05]  /*1da0*/  BRA.U !UP0, `(.L_x_33) ;  /* 0x0000000108c07547 */ /* 0x000fea000b800000 */
[----:B------:R-:W-:Y:S01]  /*1db0*/  UIADD3 UR26, UPT, UPT, UR14, UR23, URZ ;  /* 0x000000170e1a7290 */ /* 0x000fe2000fffe0ff */
[----:B------:R-:W-:-:S11]  /*1dc0*/  UMOV UR27, UR13 ;  /* 0x0000000d001b7c82 */ /* 0x000fd60008000000 */
.L_x_39:
[----:B------:R-:W-:Y:S01]  /*1dd0*/  ULEA UR17, UR27, UR4, 0x3 ;  /* 0x000000041b117291 */ /* 0x000fe2000f8e18ff */
[----:B--2---:R-:W-:Y:S01]  /*1de0*/  @P5 MOV R3, 0x9000 ;  /* 0x0000900000035802 */ /* 0x004fe20000000f00 */
[----:B-12---:R-:W-:Y:S10]  /*1df0*/  @P0 BRA `(.L_x_34) ;  /* 0x00000000000c0947 */ /* 0x006ff40003800000 */
[----:B------:R-:W-:-:S04]  /*1e00*/  SHF.L.U32 R5, R15, 0x1f, RZ ;  /* 0x0000001f0f057819 */ /* 0x000fc800000006ff */
[----:B------:R-:W2:Y:S02]  /*1e10*/  SYNCS.PHASECHK.TRANS64.TRYWAIT P0, [UR17+0x60], R5 ;  /* 0x00006005ff0075a7 */ /* 0x000ea40008001111 */
[----:B--2---:R-:W-:Y:S05]  /*1e20*/  @!P0 BRA `(.L_x_35) ;  /* 0x0000005000108947 */ /* 0x004fea0003800000 */
.L_x_34:
[----:B------:R2:W-:Y:S01]  /*1e30*/  @P5 SYNCS.ARRIVE.TRANS64 RZ, [UR17], R3 ;  /* 0x00000003ffff59a7 */ /* 0x0005e20008000011 */
[----:B------:R-:W-:-:S04]  /*1e40*/  ULOP3.LUT UR8, UR7, 0x2, URZ, 0xfc, !UPT ;  /* 0x0000000207087892 */ /* 0x000fc8000f8efcff */
[----:B------:R-:W-:-:S09]  /*1e50*/  UISETP.NE.AND UP0, UPT, UR8, 0x2, UPT ;  /* 0x000000020800788c */ /* 0x000fd2000bf05270 */
[----:B------:R-:W-:Y:S05]  /*1e60*/  BRA.U UP0, `(.L_x_36) ;  /* 0x0000000100047547 */ /* 0x000fea000b800000 */
[----:B------:R-:W-:Y:S05]  /*1e70*/  BPT.TRAP 0x1 ;  /* 0x000000040000795c */ /* 0x000fea0000300000 */
.L_x_36:
[----:B------:R-:W-:Y:S04]  /*1e80*/  BSSY.RECONVERGENT B0, `(.L_x_37) ;  /* 0x0000003000007945 */ /* 0x000fe80003800200 */
[----:B------:R-:W-:Y:S05]  /*1e90*/  @!P4 BRA `(.L_x_38) ;  /* 0x000000000004c947 */ /* 0x000fea0003800000 */
[----:B------:R-:W-:Y:S05]  /*1ea0*/  BPT.TRAP 0x1 ;  /* 0x000000040000795c */ /* 0x000fea0000300000 */
.L_x_38:
[----:B------:R-:W-:Y:S05]  /*1eb0*/  BSYNC.RECONVERGENT B0 ;  /* 0x0000000000007941 */ /* 0x000fea0003800200 */
.L_x_37:
        /* <DEDUP_REMOVED lines=9> */
[----:B------:R-:W-:Y:S02]  /*1f50*/  USHF.L.U32 UR18, UR23, 0x7, URZ ;  /* 0x0000000717127899 */ /* 0x000fe400080006ff */
[----:B------:R-:W-:Y:S01]  /*1f60*/  ULOP3.LUT UR17, UR17, 0xfefffff8, URZ, 0xc0, !UPT ;  /* 0xfefffff811117892 */ /* 0x000fe2000f8ec0ff */
[----:B-1----:R-:W-:Y:S01]  /*1f70*/  SHF.L.U32 R2, R15, 0x1f, RZ ;  /* 0x0000001f0f027819 */ /* 0x002fe200000006ff */
[----:B------:R-:W-:Y:S02]  /*1f80*/  UIADD3 UR16, UPT, UPT, UR16, 0x2300, URZ ;  /* 0x0000230010107890 */ /* 0x000fe4000fffe0ff */
[----:B------:R-:W-:Y:S01]  /*1f90*/  UIADD3.X UR33, UPT, UPT, URZ, UR25, URZ, UP1, !UPT ;  /* 0x00000019ff217290 */ /* 0x000fe20008ffe4ff */
[----:B------:R4:W1:Y:S01]  /*1fa0*/  SYNCS.PHASECHK.TRANS64.TRYWAIT P0, [UR8+0x60], R2 ;  /* 0x00006002ff0075a7 */ /* 0x0008620008001108 */
[----:B------:R-:W-:-:S02]  /*1fb0*/  ULEA UR8, UR27, UR4, 0xb ;  /* 0x000000041b087291 */ /* 0x000fc4000f8e58ff */
[----:B------:R-:W-:Y:S02]  /*1fc0*/  UIADD3.X UR31, UPT, UPT, URZ, UR25, URZ, UP0, !UPT ;  /* 0x00000019ff1f7290 */ /* 0x000fe400087fe4ff */
[----:B------:R-:W-:Y:S01]  /*1fd0*/  UIADD3 UR8, UPT, UPT, UR8, 0x32300, URZ ;  /* 0x0003230008087890 */ /* 0x000fe2000fffe0ff */
[----:B------:R-:W-:Y:S01]  /*1fe0*/  UMOV UR28, 0x0 ;  /* 0x00000000001c7882 */ /* 0x000fe20000000000 */
[----:B------:R-:W-:Y:S01]  /*1ff0*/  UMOV UR29, 0x10000000 ;  /* 0x10000000001d7882 */ /* 0x000fe20000000000 */
[----:B------:R-:W-:Y:S01]  /*2000*/  UMOV UR19, UR35 ;  /* 0x0000002300137c82 */ /* 0x000fe20008000000 */
[----:B------:R-:W-:Y:S01]  /*2010*/  UMOV UR20, UR36 ;  /* 0x0000002400147c82 */ /* 0x000fe20008000000 */
[----:B------:R-:W-:Y:S01]  /*2020*/  UMOV UR12, UR36 ;  /* 0x00000024000c7c82 */ /* 0x000fe20008000000 */
[----:B------:R-:W-:Y:S01]  /*2030*/  UMOV UR9, UR17 ;  /* 0x0000001100097c82 */ /* 0x000fe20008000000 */
[----:B------:R-:W-:Y:S01]  /*2040*/  UMOV UR10, UR18 ;  /* 0x00000012000a7c82 */ /* 0x000fe20008000000 */
[----:B------:R4:W-:Y:S01]  /*2050*/  UTMALDG.3D.2CTA [UR16], [UR32], desc[UR28] ;  /* 0x00001c10200075b4 */ /* 0x0009e20008211000 */
[----:B------:R-:W-:Y:S01]  /*2060*/  UIADD3 UR23, UPT, UPT, UR23, 0x1, URZ ;  /* 0x0000000117177890 */ /* 0x000fe2000fffe0ff */
[----:B------:R-:W-:-:S03]  /*2070*/  UMOV UR27, UR13 ;  /* 0x0000000d001b7c82 */ /* 0x000fc60008000000 */
[----:B------:R-:W-:Y:S01]  /*2080*/  UISETP.NE.AND UP0, UPT, UR23, UR26, UPT ;  /* 0x0000001a1700728c */ /* 0x000fe2000bf05270 */
[----:B------:R4:W-:Y:S08]  /*2090*/  UTMALDG.3D.2CTA [UR8], [UR30], desc[UR28] ;  /* 0x00001c081e0075b4 */ /* 0x0009f00008211000 */
[----:B----4-:R-:W-:Y:S05]  /*20a0*/  BRA.U UP0, `(.L_x_39) ;  /* 0xfffffffd00487547 */ /* 0x010fea000b83ffff */
.L_x_33:
[C---:B-1----:R-:W-:Y:S01]  /*20b0*/  LEA R2, R14.reuse, UR4, 0x3 ;  /* 0x000000040e027c11 */ /* 0x042fe2000f8e18ff */
[----:B------:R-:W-:Y:S01]  /*20c0*/  NOP ;  /* 0x0000000000007918 */ /* 0x000fe20000000000 */
[----:B--2---:R-:W-:Y:S02]  /*20d0*/  SHF.L.U32 R3, R13, 0x1f, RZ ;  /* 0x0000001f0d037819 */ /* 0x004fe400000006ff */
[----:B------:R-:W-:Y:S02]  /*20e0*/  LEA R4, R14, UR4, 0x4 ;  /* 0x000000040e047c11 */ /* 0x000fe4000f8e20ff */
[----:B------:R-:W1:Y:S02]  /*20f0*/  SYNCS.PHASECHK.TRANS64.TRYWAIT P0, [R2+URZ+0xe0], R3 ;  /* 0x0000e003020075a7 */ /* 0x000e6400080011ff */
[----:B-1----:R-:W-:Y:S05]  /*2100*/  @!P0 BRA `(.L_x_40) ;  /* 0x0000004c00708947 */ /* 0x002fea0003800000 */
.L_x_125:
[----:B------:R-:W2:Y:S01]  /*2110*/  LDS.128 R4, [R4+0x170] ;  /* 0x0001700004047984 */ /* 0x000ea20000000c00 */
[----:B------:R-:W-:Y:S01]  /*2120*/  ISETP.GE.AND P0, PT, R40, 0x1, PT ;  /* 0x000000012800780c */ /* 0x000fe20003f06270 */
[----:B-1----:R-:W-:Y:S01]  /*2130*/  VIADD R2, R2, 0xf0 ;  /* 0x000000f002027836 */ /* 0x002fe20000000000 */
[----:B------:R-:W-:Y:S01]  /*2140*/  @!PT LDS RZ, [RZ] ;  /* 0x00000000fffff984 */ /* 0x000fe20000000800 */
[----:B------:R-:W-:Y:S01]  /*2150*/  @!PT LDS RZ, [RZ] ;  /* 0x00000000fffff984 */ /* 0x000fe20000000800 */
[----:B------:R-:W-:Y:S01]  /*2160*/  @!PT LDS RZ, [RZ] ;  /* 0x00000000fffff984 */ /* 0x000fe20000000800 */
[----:B------:R-:W-:Y:S01]  /*2170*/  @!PT LDS RZ, [RZ] ;  /* 0x00000000fffff984 */ /* 0x000fe20000000800 */
[----:B------:R1:W-:Y:S06]  /*2180*/  MEMBAR.ALL.CTA ;  /* 0x0000000000007992 */ /* 0x0003ec0000008000 */
[----:B-1----:R-:W1:Y:S01]  /*2190*/  FENCE.VIEW.ASYNC.S ;  /* 0x00000000000073c6 */ /* 0x002e620000000000 */
[----:B------:R-:W-:-:S04]  /*21a0*/  PRMT R2, RZ, 0x654, R2 ;  /* 0x00000654ff027816 */ /* 0x000fc80000000002 */
[----:B-1----:R1:W-:Y:S01]  /*21b0*/  SYNCS.ARRIVE.TRANS64.RED.A1T0 RZ, [R2+URZ], RZ ;  /* 0x000000ff02ff79a7 */ /* 0x0023e200081004ff */
[----:B--2---:R-:W-:-:S13]  /*21c0*/  LOP3.LUT P2, RZ, R6, 0x1, RZ, 0xc0, !PT ;  /* 0x0000000106ff7812 */ /* 0x004fda000784c0ff */
[----:B------:R-:W-:Y:S01]  /*21d0*/  @P2 SHF.R.U32.HI R3, RZ, 0x10, R5 ;  /* 0x00000010ff032819 */ /* 0x000fe20000011605 */
[----:B------:R-:W-:Y:S01]  /*21e0*/  VOTEU.ANY UP0, P2 ;  /* 0x0000000000ff7886 */ /* 0x000fe20001000100 */
[----:B------:R-:W-:Y:S02]  /*21f0*/  @P2 MOV R11, R4 ;  /* 0x00000004000b2202 */ /* 0x000fe40000000f00 */
[----:B------:R-:W-:Y:S02]  /*2200*/  @P2 R2UR.BROADCAST UR8, R3 ;  /* 0x00000000030822ca */ /* 0x000fe400008e0000 */
[----:B------:R-:W-:-:S11]  /*2210*/  @P2 LOP3.LUT R8, R5, 0xffff, RZ, 0xc0, !PT ;  /* 0x0000ffff05082812 */ /* 0x000fd600078ec0ff */
[----:B------:R-:W-:Y:S01]  /*2220*/  @UP0 UMOV UR36, UR8 ;  /* 0x0000000800240c82 */ /* 0x000fe20008000000 */
[----:B-1----:R-:W-:Y:S05]  /*2230*/  @!P0 BRA `(.L_x_41) ;  /* 0x0000000000b88947 */ /* 0x002fea0003800000 */
[----:B------:R-:W3:Y:S01]  /*2240*/  LDC.64 R4, c[0x0][0xb18] ;  /* 0x0002c600ff047b82 */ /* 0x000ee20000000a00 */
[----:B------:R-:W-:-:S07]  /*2250*/  ISETP.NE.AND P3, PT, R40, 0x1, PT ;  /* 0x000000012800780c */ /* 0x000fce0003f65270 */
[----:B------:R-:W1:Y:S08]  /*2260*/  LDC.64 R6, c[0x0][0xb10] ;  /* 0x0002c400ff067b82 */ /* 0x000e700000000a00 */
[----:B------:R-:W2:Y:S08]  /*2270*/  LDC R18, c[0x0][0xb20] ;  /* 0x0002c800ff127b82 */ /* 0x000eb00000000800 */
[----:B------:R-:W4:Y:S01]  /*2280*/  LDC R20, c[0x0][0xb0c] ;  /* 0x0002c300ff147b82 */ /* 0x000f220000000800 */
[----:B---3--:R-:W-:Y:S01]  /*2290*/  IMAD.HI.U32 R19, R0, R5, RZ ;  /* 0x0000000500137227 */ /* 0x008fe200078e00ff */
[----:B------:R-:W-:-:S03]  /*22a0*/  ISETP.NE.AND P0, PT, R4, 0x1, PT ;  /* 0x000000010400780c */ /* 0x000fc60003f05270 */
[----:B------:R-:W-:-:S03]  /*22b0*/  IMAD.HI.U32 R5, R8, R5, RZ ;  /* 0x0000000508057227 */ /* 0x000fc600078e00ff */
[----:B------:R-:W3:Y:S01]  /*22c0*/  LDC.64 R2, c[0x0][0xb28] ;  /* 0x0002ca00ff027b82 */ /* 0x000ee20000000a00 */
[----:B-1----:R-:W-:-:S04]  /*22d0*/  IMAD.HI.U32 R22, R9, R6, RZ ;  /* 0x0000000609167227 */ /* 0x002fc800078e00ff */
[----:B------:R-:W-:Y:S01]  /*22e0*/  IMAD.HI.U32 R24, R11, R6, RZ ;  /* 0x000000060b187227 */ /* 0x000fe200078e00ff */
[----:B------:R-:W-:Y:S02]  /*22f0*/  SHF.R.U32.HI R22, RZ, R7, R22 ;  /* 0x00000007ff167219 */ /* 0x000fe40000011616 */
[-C--:B--2---:R-:W-:Y:S02]  /*2300*/  SHF.R.U32.HI R19, RZ, R18.reuse, R19 ;  /* 0x00000012ff137219 */ /* 0x084fe40000011613 */
[----:B------:R-:W-:Y:S02]  /*2310*/  SHF.R.U32.HI R5, RZ, R18, R5 ;  /* 0x00000012ff057219 */ /* 0x000fe40000011605 */
[----:B------:R-:W-:Y:S02]  /*2320*/  SEL R19, R0, R19, !P0 ;  /* 0x0000001300137207 */ /* 0x000fe40004000000 */
[----:B------:R-:W-:Y:S02]  /*2330*/  SHF.R.U32.HI R24, RZ, R7, R24 ;  /* 0x00000007ff187219 */ /* 0x000fe40000011618 */
[----:B----4-:R-:W-:-:S02]  /*2340*/  ISETP.NE.AND P1, PT, R20, 0x1, PT ;  /* 0x000000011400780c */ /* 0x010fc40003f25270 */
[----:B------:R-:W-:Y:S02]  /*2350*/  SEL R5, R8, R5, !P0 ;  /* 0x0000000508057207 */ /* 0x000fe40004000000 */
[----:B------:R-:W-:Y:S02]  /*2360*/  SEL R21, R9, R22, !P1 ;  /* 0x0000001609157207 */ /* 0x000fe40004800000 */
[----:B------:R-:W-:Y:S01]  /*2370*/  SEL R7, R11, R24, !P1 ;  /* 0x000000180b077207 */ /* 0x000fe20004800000 */
[----:B---3--:R-:W-:-:S04]  /*2380*/  IMAD.HI.U32 R22, R19, R2, RZ ;  /* 0x0000000213167227 */ /* 0x008fc800078e00ff */
[----:B------:R-:W-:Y:S01]  /*2390*/  IMAD.HI.U32 R6, R21, R2, RZ ;  /* 0x0000000215067227 */ /* 0x000fe200078e00ff */
[----:B------:R-:W-:-:S04]  /*23a0*/  @P3 SHF.R.U32.HI R19, RZ, R3, R22 ;  /* 0x00000003ff133219 */ /* 0x000fc80000011616 */
[----:B------:R-:W-:Y:S01]  /*23b0*/  @P3 SHF.R.U32.HI R21, RZ, R3, R6 ;  /* 0x00000003ff153219 */ /* 0x000fe20000011606 */
[----:B------:R-:W-:-:S04]  /*23c0*/  IMAD R19, R40, R19, RZ ;  /* 0x0000001328137224 */ /* 0x000fc800078e02ff */
[----:B------:R-:W-:Y:S01]  /*23d0*/  IMAD R6, R40, R21, RZ ;  /* 0x0000001528067224 */ /* 0x000fe200078e02ff */
[C---:B------:R-:W-:Y:S02]  /*23e0*/  ISETP.GE.AND P0, PT, R5.reuse, R19, PT ;  /* 0x000000130500720c */ /* 0x040fe40003f06270 */
[----:B------:R-:W-:Y:S02]  /*23f0*/  IADD3 R19, PT, PT, -R5, RZ, RZ ;  /* 0x000000ff05137210 */ /* 0x000fe40007ffe1ff */
[----:B------:R-:W-:Y:S01]  /*2400*/  ISETP.GE.OR P0, PT, R7, R6, P0 ;  /* 0x000000060700720c */ /* 0x000fe20000706670 */
[----:B------:R-:W-:-:S04]  /*2410*/  IMAD.HI.U32 R6, R5, R2, RZ ;  /* 0x0000000205067227 */ /* 0x000fc800078e00ff */
[----:B------:R-:W-:Y:S01]  /*2420*/  IMAD R8, R4, R19, R8 ;  /* 0x0000001304087224 */ /* 0x000fe200078e0208 */
[----:B------:R-:W-:-:S04]  /*2430*/  SHF.R.U32.HI R6, RZ, R3, R6 ;  /* 0x00000003ff067219 */ /* 0x000fc80000011606 */
[----:B------:R-:W-:-:S03]  /*2440*/  SEL R6, R5, R6, !P3 ;  /* 0x0000000605067207 */ /* 0x000fc60005800000 */
[----:B------:R-:W-:-:S04]  /*2450*/  @!P0 IMAD.HI.U32 R18, R7, R2, RZ ;  /* 0x0000000207128227 */ /* 0x000fc800078e00ff */
[----:B------:R-:W-:Y:S01]  /*2460*/  IMAD.MOV R2, RZ, RZ, -R6 ;  /* 0x000000ffff027224 */ /* 0x000fe200078e0a06 */
[----:B------:R-:W-:-:S03]  /*2470*/  @!P0 SHF.R.U32.HI R18, RZ, R3, R18 ;  /* 0x00000003ff128219 */ /* 0x000fc60000011612 */
[----:B------:R-:W-:Y:S01]  /*2480*/  IMAD R2, R40, R2, R5 ;  /* 0x0000000228027224 */ /* 0x000fe200078e0205 */
        /* <DEDUP_REMOVED lines=9> */
.L_x_41:
[----:B------:R-:W1:Y:S02]  /*2520*/  LDCU UR8, c[0x0][0xb30] ;  /* 0x00016600ff0877ac */ /* 0x000e640008000800 */
[----:B-1----:R-:W-:-:S09]  /*2530*/  UISETP.NE.AND UP0, UPT, UR8, 0x1, UPT ;  /* 0x000000010800788c */ /* 0x002fd2000bf05270 */
[----:B------:R-:W-:Y:S05]  /*2540*/  BRA.U UP0, `(.L_x_42) ;  /* 0x0000000100407547 */ /* 0x000fea000b800000 */
[----:B------:R-:W1:Y:S08]  /*2550*/  LDC.64 R4, c[0x0][0xb10] ;  /* 0x0002c400ff047b82 */ /* 0x000e700000000a00 */
[----:B------:R-:W2:Y:S08]  /*2560*/  LDC.64 R2, c[0x0][0xb18] ;  /* 0x0002c600ff027b82 */ /* 0x000eb00000000a00 */
[----:B------:R-:W4:Y:S08]  /*2570*/  LDC R6, c[0x0][0xb20] ;  /* 0x0002c800ff067b82 */ /* 0x000f300000000800 */
[----:B------:R-:W3:Y:S01]  /*2580*/  LDC R18, c[0x0][0xb0c] ;  /* 0x0002c300ff127b82 */ /* 0x000ee20000000800 */
[----:B-1----:R-:W-:-:S05]  /*2590*/  IMAD.HI.U32 R4, R11, R4, RZ ;  /* 0x000000040b047227 */ /* 0x002fca00078e00ff */
[----:B------:R-:W-:Y:S01]  /*25a0*/  SHF.R.U32.HI R4, RZ, R5, R4 ;  /* 0x00000005ff047219 */ /* 0x000fe20000011604 */
[----:B--2---:R-:W-:Y:S01]  /*25b0*/  IMAD.HI.U32 R3, R8, R3, RZ ;  /* 0x0000000308037227 */ /* 0x004fe200078e00ff */
[----:B------:R-:W-:-:S04]  /*25c0*/  ISETP.NE.AND P0, PT, R2, 0x1, PT ;  /* 0x000000010200780c */ /* 0x000fc80003f05270 */
[----:B----4-:R-:W-:-:S04]  /*25d0*/  SHF.R.U32.HI R3, RZ, R6, R3 ;  /* 0x00000006ff037219 */ /* 0x010fc80000011603 */
[----:B------:R-:W-:Y:S02]  /*25e0*/  SEL R3, R8, R3, !P0 ;  /* 0x0000000308037207 */ /* 0x000fe40004000000 */
[----:B---3--:R-:W-:-:S04]  /*25f0*/  ISETP.NE.AND P1, PT, R18, 0x1, PT ;  /* 0x000000011200780c */ /* 0x008fc80003f25270 */
[----:B------:R-:W-:-:S05]  /*2600*/  SEL R4, R11, R4, !P1 ;  /* 0x000000040b047207 */ /* 0x000fca0004800000 */
[----:B------:R-:W-:Y:S02]  /*2610*/  IMAD.IADD R5, R3, 0x1, -R4 ;  /* 0x0000000103057824 */ /* 0x000fe400078e0a04 */
[----:B------:R-:W-:Y:S02]  /*2620*/  IMAD.IADD R3, R4, 0x1, -R3 ;  /* 0x0000000104037824 */ /* 0x000fe400078e0a03 */
[----:B------:R-:W-:Y:S02]  /*2630*/  IMAD R11, R5, R18, R11 ;  /* 0x00000012050b7224 */ /* 0x000fe400078e020b */
[----:B------:R-:W-:-:S07]  /*2640*/  IMAD R8, R3, R2, R8 ;  /* 0x0000000203087224 */ /* 0x000fce00078e0208 */
.L_x_42:
[----:B------:R-:W-:Y:S01]  /*2650*/  VIADD R14, R14, 0x1 ;  /* 0x000000010e0e7836 */ /* 0x000fe20000000000 */
[----:B------:R-:W-:Y:S01]  /*2660*/  PLOP3.LUT P1, PT, PT, PT, PT, 0x80, 0x8 ;  /* 0x000000000008781c */ /* 0x000fe20003f2f070 */
[----:B------:R-:W-:Y:S02]  /*2670*/  IMAD.IADD R93, R11, 0x1, R92 ;  /* 0x000000010b5d7824 */ /* 0x000fe400078e025c */
[----:B------:R-:W-:Y:S01]  /*2680*/  IMAD.IADD R94, R8, 0x1, R81 ;  /* 0x00000001085e7824 */ /* 0x000fe200078e0251 */
[----:B------:R-:W-:-:S04]  /*2690*/  ISETP.NE.AND P0, PT, R14, 0x2, PT ;  /* 0x000000020e00780c */ /* 0x000fc80003f05270 */
[----:B------:R-:W-:Y:S02]  /*26a0*/  SEL R2, RZ, 0x1, P0 ;  /* 0x00000001ff027807 */ /* 0x000fe40000000000 */
[----:B------:R-:W-:Y:S02]  /*26b0*/  SEL R14, R14, RZ, P0 ;  /* 0x000000ff0e0e7207 */ /* 0x000fe40000000000 */
[----:B------:R-:W-:Y:S01]  /*26c0*/  LOP3.LUT R13, R13, R2, RZ, 0x3c, !PT ;  /* 0x000000020d0d7212 */ /* 0x000fe200078e3cff */
[----:B------:R-:W-:Y:S06]  /*26d0*/  @P2 BRA `(.L_x_43) ;  /* 0xfffffff000582947 */ /* 0x000fec000383ffff */
[----:B------:R-:W-:Y:S01]  /*26e0*/  UIADD3 UR4, UPT, UPT, UR4, 0x60, URZ ;  /* 0x0000006004047890 */ /* 0x000fe2000fffe0ff */
[----:B------:R-:W-:-:S03]  /*26f0*/  SHF.L.U32 R3, R15, 0x1f, RZ ;  /* 0x0000001f0f037819 */ /* 0x000fc600000006ff */
[----:B------:R-:W-:-:S09]  /*2700*/  ULEA UR5, UR13, UR4, 0x3 ;  /* 0x000000040d057291 */ /* 0x000fd2000f8e18ff */
[----:B------:R-:W1:Y:S02]  /*2710*/  SYNCS.PHASECHK.TRANS64.TRYWAIT P0, [UR5], R3 ;  /* 0x00000003ff0075a7 */ /* 0x000e640008001105 */
[----:B-1----:R-:W-:Y:S05]  /*2720*/  @!P0 BRA `(.L_x_44) ;  /* 0x0000004400fc8947 */ /* 0x002fea0003800000 */
.L_x_127:
[----:B------:R-:W-:-:S04]  /*2730*/  UIADD3 UR6, UPT, UPT, UR13, 0x1, URZ ;  /* 0x000000010d067890 */ /* 0x000fc8000fffe0ff */
[----:B------:R-:W-:-:S04]  /*2740*/  UISETP.NE.AND UP0, UPT, UR6, 0xc, UPT ;  /* 0x0000000c0600788c */ /* 0x000fc8000bf05270 */
[----:B------:R-:W-:Y:S02]  /*2750*/  USEL UR7, URZ, 0x1, UP0 ;  /* 0x00000001ff077887 */ /* 0x000fe40008000000 */
[----:B------:R-:W-:-:S04]  /*2760*/  USEL UR6, UR6, URZ, UP0 ;  /* 0x000000ff06067287 */ /* 0x000fc80008000000 */
[----:B------:R-:W-:Y:S01]  /*2770*/  ULEA UR5, UR6, UR4, 0x3 ;  /* 0x0000000406057291 */ /* 0x000fe2000f8e18ff */
[----:B------:R-:W-:-:S04]  /*2780*/  LOP3.LUT R2, R15, UR7, RZ, 0x3c, !PT ;  /* 0x000000070f027c12 */ /* 0x000fc8000f8e3cff */
[----:B-1----:R-:W-:-:S04]  /*2790*/  SHF.L.U32 R3, R2, 0x1f, RZ ;  /* 0x0000001f02037819 */ /* 0x002fc800000006ff */
[----:B------:R-:W1:Y:S02]  /*27a0*/  SYNCS.PHASECHK.TRANS64.TRYWAIT P0, [UR5], R3 ;  /* 0x00000003ff0075a7 */ /* 0x000e640008001105 */
[----:B-1----:R-:W-:Y:S05]  /*27b0*/  @!P0 BRA `(.L_x_45) ;  /* 0x0000004400f08947 */ /* 0x002fea0003800000 */
.L_x_129:
        /* <DEDUP_REMOVED lines=9> */
.L_x_131:
        /* <DEDUP_REMOVED lines=9> */
.L_x_133:
        /* <DEDUP_REMOVED lines=9> */
.L_x_135:
        /* <DEDUP_REMOVED lines=9> */
.L_x_137:
        /* <DEDUP_REMOVED lines=9> */
.L_x_139:
        /* <DEDUP_REMOVED lines=9> */
.L_x_141:
        /* <DEDUP_REMOVED lines=9> */
.L_x_143:
        /* <DEDUP_REMOVED lines=9> */
.L_x_145:
        /* <DEDUP_REMOVED lines=9> */
.L_x_147:
[----:B------:R-:W-:-:S04]  /*2cd0*/  UIADD3 UR6, UPT, UPT, UR6, 0x1, URZ ;  /* 0x0000000106067890 */ /* 0x000fc8000fffe0ff */
[----:B------:R-:W-:-:S04]  /*2ce0*/  UISETP.NE.AND UP0, UPT, UR6, 0xc, UPT ;  /* 0x0000000c0600788c */ /* 0x000fc8000bf05270 */
[----:B------:R-:W-:Y:S02]  /*2cf0*/  USEL UR5, URZ, 0x1, UP0 ;  /* 0x00000001ff057887 */ /* 0x000fe40008000000 */
[----:B------:R-:W-:-:S04]  /*2d00*/  USEL UR6, UR6, URZ, UP0 ;  /* 0x000000ff06067287 */ /* 0x000fc80008000000 */
[----:B------:R-:W-:Y:S01]  /*2d10*/  ULEA UR6, UR6, UR4, 0x3 ;  /* 0x0000000406067291 */ /* 0x000fe2000f8e18ff */
[----:B-1----:R-:W-:-:S04]  /*2d20*/  LOP3.LUT R3, R2, UR5, RZ, 0x3c, !PT ;  /* 0x0000000502037c12 */ /* 0x002fc8000f8e3cff */
[----:B------:R-:W-:Y:S01]  /*2d30*/  SHF.L.U32 R3, R3, 0x1f, RZ ;  /* 0x0000001f03037819 */ /* 0x000fe200000006ff */
[----:B---3--:R-:W-:-:S07]  /*2d40*/  IMAD.U32 R0, RZ, RZ, UR6 ;  /* 0x00000006ff007e24 */ /* 0x008fce000f8e00ff */
.L_x_55:
[----:B-1----:R1:W2:Y:S02]  /*2d50*/  SYNCS.PHASECHK.TRANS64.TRYWAIT P0, [R0+URZ], R3 ;  /* 0x00000003000075a7 */ /* 0x0022a400080011ff */
[----:B--2---:R-:W-:Y:S05]  /*2d60*/  @!P0 NANOSLEEP.SYNCS 0x989680 ;  /* 0x009896800000895d */ /* 0x004fea0003900000 */
[----:B------:R-:W2:Y:S02]  /*2d70*/  @!P0 SYNCS.PHASECHK.TRANS64 P0, [R0+URZ], R3 ;  /* 0x00000003000085a7 */ /* 0x000ea400080010ff */
[----:B--2---:R-:W-:Y:S05]  /*2d80*/  @P0 EXIT ;  /* 0x000000000000094d */ /* 0x004fea0003800000 */
[----:B------:R-:W-:Y:S05]  /*2d90*/  BRA `(.L_x_55) ;  /* 0xfffffffc00ec7947 */ /* 0x000fea000383ffff */
.L_x_23:
[----:B------:R-:W-:-:S04]  /*2da0*/  UISETP.NE.AND UP1, UPT, UR37, URZ, UPT ;  /* 0x000000ff2500728c */ /* 0x000fc8000bf25270 */
[----:B------:R-:W-:-:S09]  /*2db0*/  UISETP.NE.OR UP1, UPT, UR10, 0x1, UP1 ;  /* 0x000000010a00788c */ /* 0x000fd20008f25670 */
[----:B------:R-:W-:Y:S05]  /*2dc0*/  BRA.U UP1, `(.L_x_56) ;  /* 0x00000005014c7547 */ /* 0x000fea000b800000 */
[----:B------:R-:W-:Y:S01]  /*2dd0*/  HFMA2 R11, -RZ, RZ, 0, 0 ;  /* 0x00000000ff0b7431 */ /* 0x000fe200000001ff */
[----:B------:R-:W-:Y:S01]  /*2de0*/  ISETP.GE.U32.AND P2, PT, R10, 0x2, PT ;  /* 0x000000020a00780c */ /* 0x000fe20003f46070 */
[----:B------:R-:W-:Y:S01]  /*2df0*/  IMAD.MOV.U32 R12, RZ, RZ, 0x1 ;  /* 0x00000001ff0c7424 */ /* 0x000fe200078e00ff */
[----:B------:R-:W-:Y:S01]  /*2e00*/  CS2R R8, SRZ ;  /* 0x0000000000087805 */ /* 0x000fe2000001ff00 */
[----:B------:R-:W-:Y:S01]  /*2e10*/  IMAD.MOV.U32 R3, RZ, RZ, RZ ;  /* 0x000000ffff037224 */ /* 0x000fe200078e00ff */
[----:B------:R-:W-:Y:S01]  /*2e20*/  UMOV UR4, 0x400 ;  /* 0x0000040000047882 */ /* 0x000fe20000000000 */
[----:B------:R-:W-:Y:S01]  /*2e30*/  UMOV UR6, URZ ;  /* 0x000000ff00067c82 */ /* 0x000fe20008000000 */
[----:B------:R-:W-:-:S12]  /*2e40*/  ULEA UR37, UR37, UR4, 0x18 ;  /* 0x0000000425257291 */ /* 0x000fd8000f8ec0ff */
.L_x_60:
[----:B------:R-:W-:Y:S02]  /*2e50*/  LEA R0, R3, UR37, 0x3 ;  /* 0x0000002503007c11 */ /* 0x000fe4000f8e18ff */
[----:B------:R-:W-:-:S03]  /*2e60*/  SHF.L.U32 R5, R8, 0x1f, RZ ;  /* 0x0000001f08057819 */ /* 0x000fc600000006ff */
[----:B------:R-:W-:Y:S01]  /*2e70*/  VIADD R4, R0, 0x150 ;  /* 0x0000015000047836 */ /* 0x000fe20000000000 */
[----:B------:R-:W1:Y:S02]  /*2e80*/  SYNCS.PHASECHK.TRANS64.TRYWAIT P0, [R0+URZ+0x140], R5 ;  /* 0x00014005000075a7 */ /* 0x000e6400080011ff */
[----:B-1----:R-:W-:Y:S05]  /*2e90*/  @!P0 BRA `(.L_x_57) ;  /* 0x0000004400288947 */ /* 0x002fea0003800000 */
.L_x_148:
[----:B------:R-:W-:Y:S01]  /*2ea0*/  ULEA UR5, UR6, UR37, 0x3 ;  /* 0x0000002506057291 */ /* 0x000fe2000f8e18ff */
[----:B------:R-:W-:Y:S01]  /*2eb0*/  PRMT R4, RZ, 0x654, R4 ;  /* 0x00000654ff047816 */ /* 0x000fe20000000004 */
[----:B-1----:R-:W-:Y:S01]  /*2ec0*/  @!P2 IMAD.MOV.U32 R5, RZ, RZ, 0x10 ;  /* 0x00000010ff05a424 */ /* 0x002fe200078e00ff */
[----:B------:R-:W-:Y:S01]  /*2ed0*/  SHF.L.U32 R7, R12, 0x1f, RZ ;  /* 0x0000001f0c077819 */ /* 0x000fe200000006ff */
[----:B------:R-:W-:Y:S01]  /*2ee0*/  UIADD3 UR4, UPT, UPT, UR5, 0xe0, URZ ;  /* 0x000000e005047890 */ /* 0x000fe2000fffe0ff */
[----:B------:R1:W-:Y:S05]  /*2ef0*/  SYNCS.ARRIVE.TRANS64.RED.A1T0 RZ, [R4+URZ], RZ ;  /* 0x000000ff04ff79a7 */ /* 0x0003ea00081004ff */
[----:B------:R-:W-:Y:S01]  /*2f00*/  IMAD.U32 R13, RZ, RZ, UR4 ;  /* 0x00000004ff0d7e24 */ /* 0x000fe2000f8e00ff */
[----:B------:R-:W2:Y:S04]  /*2f10*/  SYNCS.PHASECHK.TRANS64.TRYWAIT P0, [UR5+0xf0], R7 ;  /* 0x0000f007ff0075a7 */ /* 0x000ea80008001105 */
[----:B------:R-:W-:Y:S01]  /*2f20*/  PRMT R13, R10, 0x654, R13 ;  /* 0x000006540a0d7816 */ /* 0x000fe2000000000d */
[----:B-12---:R-:W-:Y:S06]  /*2f30*/  @!P0 BRA `(.L_x_58) ;  /* 0x0000004400148947 */ /* 0x006fec0003800000 */
.L_x_150:
[----:B------:R-:W-:Y:S01]  /*2f40*/  ULEA UR4, UR6, UR37, 0x4 ;  /* 0x0000002506047291 */ /* 0x000fe2000f8e20ff */
[----:B------:R-:W-:Y:S01]  /*2f50*/  SEL R2, R13, R2, !P2 ;  /* 0x000000020d027207 */ /* 0x000fe20005000000 */
[----:B------:R-:W-:Y:S01]  /*2f60*/  UIADD3 UR5, UPT, UPT, UR5, 0xe0, URZ ;  /* 0x000000e005057890 */ /* 0x000fe2000fffe0ff */
[----:B-1----:R-:W-:Y:S01]  /*2f70*/  LEA R0, R11, UR37, 0x3 ;  /* 0x000000250b007c11 */ /* 0x002fe2000f8e18ff */
[----:B------:R-:W-:Y:S01]  /*2f80*/  UIADD3 UR4, UPT, UPT, UR4, 0x170, URZ ;  /* 0x0000017004047890 */ /* 0x000fe2000fffe0ff */
[----:B------:R1:W-:Y:S01]  /*2f90*/  @!P2 SYNCS.ARRIVE.TRANS64.RED RZ, [R2+URZ], R5 ;  /* 0x0000000502ffa9a7 */ /* 0x0003e200080004ff */
[----:B------:R-:W-:Y:S01]  /*2fa0*/  UIADD3 UR6, UPT, UPT, UR6, 0x1, URZ ;  /* 0x0000000106067890 */ /* 0x000fe2000fffe0ff */
[----:B------:R-:W-:-:S03]  /*2fb0*/  VIADD R3, R3, 0x1 ;  /* 0x0000000103037836 */ /* 0x000fc60000000000 */
[----:B------:R-:W-:Y:S02]  /*2fc0*/  UISETP.NE.AND UP0, UPT, UR6, 0x2, UPT ;  /* 0x000000020600788c */ /* 0x000fe4000bf05270 */
[----:B------:R-:W-:Y:S01]  /*2fd0*/  ISETP.NE.AND P0, PT, R3, 0x2, PT ;  /* 0x000000020300780c */ /* 0x000fe20003f05270 */
[----:B------:R-:W-:Y:S06]  /*2fe0*/  UGETNEXTWORKID.BROADCAST [UR4], [UR5] ;  /* 0x00000000040073ca */ /* 0x000fec0008000100 */
[----:B------:R-:W-:Y:S02]  /*2ff0*/  USEL UR4, URZ, 0x1, UP0 ;  /* 0x00000001ff047887 */ /* 0x000fe40008000000 */
[----:B------:R-:W-:-:S04]  /*3000*/  USEL UR6, UR6, URZ, UP0 ;  /* 0x000000ff06067287 */ /* 0x000fc80008000000 */
[----:B------:R-:W-:Y:S02]  /*3010*/  LOP3.LUT R12, R12, UR4, RZ, 0x3c, !PT ;  /* 0x000000040c0c7c12 */ /* 0x000fe4000f8e3cff */
[----:B-1----:R-:W-:-:S04]  /*3020*/  SHF.L.U32 R5, R9, 0x1f, RZ ;  /* 0x0000001f09057819 */ /* 0x002fc800000006ff */
[----:B------:R-:W1:Y:S02]  /*3030*/  SYNCS.PHASECHK.TRANS64.TRYWAIT P1, [R0+URZ+0xe0], R5 ;  /* 0x0000e005000075a7 */ /* 0x000e6400080211ff */
[----:B-1----:R-:W-:Y:S05]  /*3040*/  @!P1 BRA `(.L_x_59) ;  /* 0x0000004000e89947 */ /* 0x002fea0003800000 */
.L_x_151:
[----:B------:R-:W-:Y:S01]  /*3050*/  LEA R4, R11, UR37, 0x4 ;  /* 0x000000250b047c11 */ /* 0x000fe2000f8e20ff */
[----:B-1----:R-:W-:Y:S01]  /*3060*/  VIADD R0, R0, 0xf0 ;  /* 0x000000f000007836 */ /* 0x002fe20000000000 */
[----:B------:R-:W-:Y:S01]  /*3070*/  SEL R3, R3, RZ, P0 ;  /* 0x000000ff03037207 */ /* 0x000fe20000000000 */
[----:B------:R-:W-:-:S03]  /*3080*/  VIADD R11, R11, 0x1 ;  /* 0x000000010b0b7836 */ /* 0x000fc60000000000 */
[----:B------:R-:W1:Y:S01]  /*3090*/  LDS.128 R4, [R4+0x170] ;  /* 0x0001700004047984 */ /* 0x000e620000000c00 */
[----:B------:R-:W-:Y:S02]  /*30a0*/  PRMT R0, RZ, 0x654, R0 ;  /* 0x00000654ff007816 */ /* 0x000fe40000000000 */
[C---:B------:R-:W-:Y:S01]  /*30b0*/  ISETP.NE.AND P1, PT, R11.reuse, 0x2, PT ;  /* 0x000000020b00780c */ /* 0x040fe20003f25270 */
[----:B------:R-:W-:Y:S01]  /*30c0*/  @!PT LDS RZ, [RZ] ;  /* 0x00000000fffff984 */ /* 0x000fe20000000800 */
[----:B------:R-:W-:Y:S01]  /*30d0*/  @!PT LDS RZ, [RZ] ;  /* 0x00000000fffff984 */ /* 0x000fe20000000800 */
[----:B------:R-:W-:Y:S01]  /*30e0*/  @!PT LDS RZ, [RZ] ;  /* 0x00000000fffff984 */ /* 0x000fe20000000800 */
[----:B------:R-:W-:Y:S01]  /*30f0*/  @!PT LDS RZ, [RZ] ;  /* 0x00000000fffff984 */ /* 0x000fe20000000800 */
[----:B------:R2:W-:Y:S06]  /*3100*/  MEMBAR.ALL.CTA ;  /* 0x0000000000007992 */ /* 0x0005ec0000008000 */
[----:B--2---:R-:W2:Y:S01]  /*3110*/  FENCE.VIEW.ASYNC.S ;  /* 0x00000000000073c6 */ /* 0x004ea20000000000 */
[----:B------:R-:W-:Y:S01]  /*3120*/  SEL R11, R11, RZ, P1 ;  /* 0x000000ff0b0b7207 */ /* 0x000fe20000800000 */
[----:B--2---:R2:W-:Y:S01]  /*3130*/  SYNCS.ARRIVE.TRANS64.RED.A1T0 RZ, [R0+URZ], RZ ;  /* 0x000000ff00ff79a7 */ /* 0x0045e200081004ff */
[----:B-1----:R-:W-:-:S02]  /*3140*/  LOP3.LUT P3, RZ, R6, 0x1, RZ, 0xc0, !PT ;  /* 0x0000000106ff7812 */ /* 0x002fc4000786c0ff */
[----:B------:R-:W-:-:S04]  /*3150*/  SEL R5, RZ, 0x1, P0 ;  /* 0x00000001ff057807 */ /* 0x000fc80000000000 */
[----:B------:R-:W-:Y:S02]  /*3160*/  LOP3.LUT R8, R8, R5, RZ, 0x3c, !PT ;  /* 0x0000000508087212 */ /* 0x000fe400078e3cff */
[----:B--2---:R-:W-:-:S04]  /*3170*/  SEL R0, RZ, 0x1, P1 ;  /* 0x00000001ff007807 */ /* 0x004fc80000800000 */
[----:B------:R-:W-:Y:S01]  /*3180*/  LOP3.LUT R9, R9, R0, RZ, 0x3c, !PT ;  /* 0x0000000009097212 */ /* 0x000fe200078e3cff */
[----:B------:R-:W-:Y:S06]  /*3190*/  @P3 BRA `(.L_x_60) ;  /* 0xfffffffc002c3947 */ /* 0x000fec000383ffff */
[----:B------:R-:W-:Y:S01]  /*31a0*/  ULEA UR5, UR6, UR37, 0x3 ;  /* 0x0000002506057291 */ /* 0x000fe2000f8e18ff */
[----:B------:R-:W-:-:S08]  /*31b0*/  SHF.L.U32 R3, R12, 0x1f, RZ ;  /* 0x0000001f0c037819 */ /* 0x000fd000000006ff */
[----:B------:R-:W1:Y:S02]  /*31c0*/  SYNCS.PHASECHK.TRANS64 P0, [UR5+0xf0], R3 ;  /* 0x0000f003ff0075a7 */ /* 0x000e640008001005 */
[----:B-1----:R-:W-:Y:S05]  /*31d0*/  @P0 BRA `(.L_x_61) ;  /* 0x0000000000080947 */ /* 0x002fea0003800000 */
[----:B------:R-:W1:Y:S02]  /*31e0*/  SYNCS.PHASECHK.TRANS64.TRYWAIT P0, [UR5+0xf0], R3 ;  /* 0x0000f003ff0075a7 */ /* 0x000e640008001105 */
[----:B-1----:R-:W-:Y:S05]  /*31f0*/  @!P0 BRA `(.L_x_62) ;  /* 0x0000004000908947 */ /* 0x002fea0003800000 */
.L_x_61:
[----:B------:R-:W-:-:S04]  /*3200*/  UIADD3 UR4, UPT, UPT, UR6, 0x1, URZ ;  /* 0x0000000106047890 */ /* 0x000fc8000fffe0ff */
[----:B------:R-:W-:-:S04]  /*3210*/  UISETP.NE.AND UP0, UPT, UR4, 0x2, UPT ;  /* 0x000000020400788c */ /* 0x000fc8000bf05270 */
[----:B------:R-:W-:Y:S02]  /*3220*/  USEL UR7, URZ, 0x1, UP0 ;  /* 0x00000001ff077887 */ /* 0x000fe40008000000 */
[----:B------:R-:W-:-:S04]  /*3230*/  USEL UR4, UR4, URZ, UP0 ;  /* 0x000000ff04047287 */ /* 0x000fc80008000000 */
[----:B------:R-:W-:Y:S01]  /*3240*/  ULEA UR4, UR4, UR37, 0x3 ;  /* 0x0000002504047291 */ /* 0x000fe2000f8e18ff */
[----:B-1----:R-:W-:-:S04]  /*3250*/  LOP3.LUT R3, R12, UR7, RZ, 0x3c, !PT ;  /* 0x000000070c037c12 */ /* 0x002fc8000f8e3cff */
[----:B------:R-:W-:-:S04]  /*3260*/  SHF.L.U32 R0, R3, 0x1f, RZ ;  /* 0x0000001f03007819 */ /* 0x000fc800000006ff */
[----:B------:R-:W1:Y:S02]  /*3270*/  SYNCS.PHASECHK.TRANS64 P0, [UR4+0xf0], R0 ;  /* 0x0000f000ff0075a7 */ /* 0x000e640008001004 */
[----:B-1----:R-:W-:Y:S05]  /*3280*/  @P0 EXIT ;  /* 0x000000000000094d */ /* 0x002fea0003800000 */
[----:B------:R-:W-:Y:S02]  /*3290*/  SHF.L.U32 R3, R3, 0x1f, RZ ;  /* 0x0000001f03037819 */ /* 0x000fe400000006ff */
[----:B------:R-:W-:-:S07]  /*32a0*/  MOV R0, UR4 ;  /* 0x0000000400007c02 */ /* 0x000fce0008000f00 */
.L_x_63:
[----:B-1----:R1:W2:Y:S02]  /*32b0*/  SYNCS.PHASECHK.TRANS64.TRYWAIT P0, [R0+URZ+0xf0], R3 ;  /* 0x0000f003000075a7 */ /* 0x0022a400080011ff */
[----:B--2---:R-:W-:Y:S05]  /*32c0*/  @!P0 NANOSLEEP.SYNCS 0x989680 ;  /* 0x009896800000895d */ /* 0x004fea0003900000 */
[----:B------:R-:W2:Y:S02]  /*32d0*/  @!P0 SYNCS.PHASECHK.TRANS64 P0, [R0+URZ+0xf0], R3 ;  /* 0x0000f003000085a7 */ /* 0x000ea400080010ff */
[----:B--2---:R-:W-:Y:S05]  /*32e0*/  @P0 EXIT ;  /* 0x000000000000094d */ /* 0x004fea0003800000 */
[----:B------:R-:W-:Y:S05]  /*32f0*/  BRA `(.L_x_63) ;  /* 0xfffffffc00ec7947 */ /* 0x000fea000383ffff */
.L_x_56:
[----:B------:R-:W-:Y:S05]  /*3300*/  BRA.U UP4, `(.L_x_64) ;  /* 0x0000001104d87547 */ /* 0x000fea000b800000 */
[----:B------:R-:W-:Y:S01]  /*3310*/  UMOV UR6, 0x40 ;  /* 0x0000004000067882 */ /* 0x000fe20000000000 */
[----:B------:R-:W-:Y:S01]  /*3320*/  NOP ;  /* 0x0000000000007918 */ /* 0x000fe20000000000 */
[----:B------:R-:W-:Y:S01]  /*3330*/  ULEA UR6, UR37, UR6, 0x18 ;  /* 0x0000000625067291 */ /* 0x000fe2000f8ec0ff */
[----:B------:R-:W-:Y:S02]  /*3340*/  UMOV UR7, 0x400 ;  /* 0x0000040000077882 */ /* 0x000fe40000000000 */
[----:B------:R-:W-:-:S06]  /*3350*/  ULEA UR37, UR37, UR7, 0x18 ;  /* 0x0000000725257291 */ /* 0x000fcc000f8ec0ff */
[----:B------:R-:W1:Y:S02]  /*3360*/  LDS.U8 R2, [UR6+0x1c] ;  /* 0x00001c06ff027984 */ /* 0x000e640008000000 */
[----:B-1----:R-:W-:-:S13]  /*3370*/  ISETP.NE.AND P0, PT, R2, RZ, PT ;  /* 0x000000ff0200720c */ /* 0x002fda0003f05270 */
[----:B------:R-:W-:Y:S05]  /*3380*/  @P0 BRA `(.L_x_65) ;  /* 0x0000000400080947 */ /* 0x000fea0003800000 */
[----:B------:R-:W-:Y:S02]  /*3390*/  UISETP.NE.U32.AND UP0, UPT, UR5, 0x1, UPT ;  /* 0x000000010500788c */ /* 0x000fe4000bf05070 */
[----:B------:R-:W-:-:S07]  /*33a0*/  UIADD3 UR8, UPT, UPT, UR6, 0x8, URZ ;  /* 0x0000000806087890 */ /* 0x000fce000fffe0ff */
[----:B------:R-:W-:Y:S05]  /*33b0*/  BRA.U !UP0, `(.L_x_66) ;  /* 0x00000001089c7547 */ /* 0x000fea000b800000 */
[----:B------:R-:W-:Y:S01]  /*33c0*/  ELECT P0, URZ, PT ;  /* 0x0000000000ff782f */ /* 0x000fe20003800000 */
[----:B------:R-:W-:-:S12]  /*33d0*/  BSSY B0, `(.L_x_66) ;  /* 0x0000025000007945 */ /* 0x000fd80003800000 */
[----:B------:R-:W-:Y:S05]  /*33e0*/  @!P0 BRA `(.L_x_67) ;  /* 0x00000000008c8947 */ /* 0x000fea0003800000 */
[----:B------:R-:W-:-:S05]  /*33f0*/  UMOV UR7, 0x10 ;  /* 0x0000001000077882 */ /* 0x000fca0000000000 */
[----:B------:R-:W-:Y:S04]  /*3400*/  DEPBAR.LE SB1, 0x36 ;  /* 0x00009d800000791a */ /* 0x000fe80000000000 */
[----:B------:R-:W1:Y:S02]  /*3410*/  UTCATOMSWS.2CTA.FIND_AND_SET.ALIGN UP1, UR7, UR7 ;  /* 0x00000007000775e3 */ /* 0x000e640008220800 */
[----:B-1----:R-:W-:Y:S01]  /*3420*/  MOV R11, UR7 ;  /* 0x00000007000b7c02 */ /* 0x002fe20008000f00 */
[----:B------:R-:W-:Y:S06]  /*3430*/  BRA.U UP1, `(.L_x_68) ;  /* 0x0000000101187547 */ /* 0x000fec000b800000 */
.L_x_69:
[----:B------:R-:W-:Y:S05]  /*3440*/  NANOSLEEP 0x64 ;  /* 0x000000640000795d */ /* 0x000fea0003800000 */
[----:B------:R-:W-:-:S05]  /*3450*/  UMOV UR7, 0x10 ;  /* 0x0000001000077882 */ /* 0x000fca0000000000 */
[----:B------:R-:W-:Y:S04]  /*3460*/  DEPBAR.LE SB1, 0x36 ;  /* 0x00009d800000791a */ /* 0x000fe80000000000 */
[----:B------:R-:W1:Y:S02]  /*3470*/  UTCATOMSWS.2CTA.FIND_AND_SET.ALIGN UP1, UR7, UR7 ;  /* 0x00000007000775e3 */ /* 0x000e640008220800 */
[----:B-1----:R-:W-:Y:S01]  /*3480*/  MOV R11, UR7 ;  /* 0x00000007000b7c02 */ /* 0x002fe20008000f00 */
[----:B------:R-:W-:Y:S05]  /*3490*/  BRA.U !UP1, `(.L_x_69) ;  /* 0xfffffffd09e87547 */ /* 0x000fea000b83ffff */
.L_x_68:
[----:B------:R-:W1:Y:S01]  /*34a0*/  LDS R5, [UR6+0x10] ;  /* 0x00001006ff057984 */ /* 0x000e620008000800 */
[----:B------:R-:W-:Y:S01]  /*34b0*/  IMAD.U32 R3, RZ, RZ, UR37 ;  /* 0x00000025ff037e24 */ /* 0x000fe2000f8e00ff */
[----:B------:R-:W-:-:S03]  /*34c0*/  MOV R2, UR4 ;  /* 0x0000000400027c02 */ /* 0x000fc60008000f00 */
[----:B------:R-:W-:Y:S01]  /*34d0*/  VIADD R3, R3, 0x190 ;  /* 0x0000019003037836 */ /* 0x000fe20000000000 */
[----:B-1----:R-:W-:-:S04]  /*34e0*/  SHF.L.U32 R5, R5, 0x1f, RZ ;  /* 0x0000001f05057819 */ /* 0x002fc800000006ff */
[----:B------:R-:W1:Y:S02]  /*34f0*/  SYNCS.PHASECHK.TRANS64.TRYWAIT P0, [UR6+0x8], R5 ;  /* 0x00000805ff0075a7 */ /* 0x000e640008001106 */
[----:B-1----:R-:W-:Y:S05]  /*3500*/  @P0 BRA `(.L_x_70) ;  /* 0x0000000000080947 */ /* 0x002fea0003800000 */
[----:B------:R-:W1:Y:S02]  /*3510*/  SYNCS.PHASECHK.TRANS64.TRYWAIT P0, [UR6+0x8], R5 ;  /* 0x00000805ff0075a7 */ /* 0x000e640008001106 */
[----:B-1----:R-:W-:Y:S05]  /*3520*/  @!P0 BRA `(.L_x_71) ;  /* 0x0000003c00dc8947 */ /* 0x002fea0003800000 */
.L_x_70:
[----:B-1----:R-:W-:Y:S01]  /*3530*/  HFMA2 R4, -RZ, RZ, 0, 5.9604644775390625e-08 ;  /* 0x00000001ff047431 */ /* 0x002fe200000001ff */
[----:B------:R-:W-:Y:S01]  /*3540*/  UPRMT UR7, UR4, 0x654, UR8 ;  /* 0x0000065404077896 */ /* 0x000fe20008000008 */
[----:B------:R-:W-:Y:S01]  /*3550*/  IMAD.MOV.U32 R6, RZ, RZ, 0xffff ;  /* 0x0000ffffff067424 */ /* 0x000fe200078e00ff */
[----:B------:R-:W-:Y:S01]  /*3560*/  PRMT R2, R2, 0x654, R3 ;  /* 0x0000065402027816 */ /* 0x000fe20000000003 */
[----:B------:R-:W-:Y:S02]  /*3570*/  IMAD.MOV.U32 R5, RZ, RZ, 0x4 ;  /* 0x00000004ff057424 */ /* 0x000fe400078e00ff */
[----:B------:R-:W-:Y:S01]  /*3580*/  IMAD.SHL.U32 R9, R11, 0x20, RZ ;  /* 0x000000200b097824 */ /* 0x000fe200078e00ff */
[----:B------:R-:W-:Y:S02]  /*3590*/  MOV R3, UR7 ;  /* 0x0000000700037c02 */ /* 0x000fe40008000f00 */
[-C--:B------:R-:W-:Y:S01]  /*35a0*/  SHF.L.U32 R7, R6, R11.reuse, RZ ;  /* 0x0000000b06077219 */ /* 0x080fe200000006ff */
[----:B------:R1:W-:Y:S01]  /*35b0*/  SYNCS.ARRIVE.TRANS64.RED RZ, [UR7], R5 ;  /* 0x00000005ffff79a7 */ /* 0x0003e20008000407 */
[----:B------:R-:W-:Y:S01]  /*35c0*/  SHF.L.U32 R6, R4, R11, RZ ;  /* 0x0000000b04067219 */ /* 0x000fe200000006ff */
[----:B------:R1:W-:Y:S04]  /*35d0*/  STS [UR37+0x190], R9 ;  /* 0x00019009ff007988 */ /* 0x0003e80008000825 */
[----:B------:R1:W-:Y:S04]  /*35e0*/  STAS [R2.64], R11 ;  /* 0x0000000b02007dbd */ /* 0x0003e8000c0008ff */
[----:B------:R1:W-:Y:S04]  /*35f0*/  ATOMS.OR RZ, [UR6+0x14], R7 ;  /* 0x00001407ffff798c */ /* 0x0003e8000b000006 */
[----:B------:R1:W-:Y:S04]  /*3600*/  ATOMS.OR RZ, [UR6+0x18], R6 ;  /* 0x00001806ffff798c */ /* 0x0003e8000b000006 */
[----:B------:R1:W-:Y:S02]  /*3610*/  ATOMS.XOR RZ, [UR6+0x10], R4 ;  /* 0x00001004ffff798c */ /* 0x0003e4000b800006 */
.L_x_67:
[----:B------:R-:W-:Y:S05]  /*3620*/  BSYNC B0 ;  /* 0x0000000000007941 */ /* 0x000fea0003800000 */
.L_x_66:
[----:B------:R-:W-:Y:S05]  /*3630*/  BRA.U UP0, `(.L_x_72) ;  /* 0x00000001006c7547 */ /* 0x000fea000b800000 */
[----:B------:R-:W-:-:S03]  /*3640*/  UMOV UR7, 0xffffffff ;  /* 0xffffffff00077882 */ /* 0x000fc60000000000 */
[----:B------:R-:W-:Y:S05]  /*3650*/  BRA.DIV UR7, `(.L_x_73) ;  /* 0x0000003e07a87947 */ /* 0x000fea000b800000 */
[----:B------:R-:W-:-:S13]  /*3660*/  ELECT P6, URZ, PT ;  /* 0x0000000000ff782f */ /* 0x000fda00038c0000 */
.L_x_155:
[----:B------:R-:W-:Y:S05]  /*3670*/  @!P6 BRA `(.L_x_72) ;  /* 0x00000000005ce947 */ /* 0x000fea0003800000 */
[----:B-1----:R-:W1:Y:S02]  /*3680*/  LDS R3, [UR6+0x10] ;  /* 0x00001006ff037984 */ /* 0x002e640008000800 */
[----:B-1----:R-:W-:-:S04]  /*3690*/  SHF.L.U32 R3, R3, 0x1f, RZ ;  /* 0x0000001f03037819 */ /* 0x002fc800000006ff */
[----:B------:R-:W1:Y:S02]  /*36a0*/  SYNCS.PHASECHK.TRANS64.TRYWAIT P0, [UR6+0x8], R3 ;  /* 0x00000803ff0075a7 */ /* 0x000e640008001106 */
[----:B-1----:R-:W-:Y:S05]  /*36b0*/  @P0 BRA `(.L_x_74) ;  /* 0x0000000000080947 */ /* 0x002fea0003800000 */
[----:B------:R-:W1:Y:S02]  /*36c0*/  SYNCS.PHASECHK.TRANS64.TRYWAIT P0, [UR6+0x8], R3 ;  /* 0x00000803ff0075a7 */ /* 0x000e640008001106 */
[----:B-1----:R-:W-:Y:S05]  /*36d0*/  @!P0 BRA `(.L_x_75) ;  /* 0x0000003c00a88947 */ /* 0x002fea0003800000 */
.L_x_74:
[----:B------:R-:W2:Y:S01]  /*36e0*/  LDS R5, [UR37+0x190] ;  /* 0x00019025ff057984 */ /* 0x000ea20008000800 */
[----:B-1----:R-:W-:Y:S02]  /*36f0*/  HFMA2 R2, -RZ, RZ, 0, 5.9604644775390625e-08 ;  /* 0x00000001ff027431 */ /* 0x002fe400000001ff */
[----:B------:R-:W-:Y:S01]  /*3700*/  IMAD.MOV.U32 R3, RZ, RZ, 0xffff ;  /* 0x0000ffffff037424 */ /* 0x000fe200078e00ff */
[----:B------:R-:W-:Y:S01]  /*3710*/  UPRMT UR7, UR4, 0x654, UR8 ;  /* 0x0000065404077896 */ /* 0x000fe20008000008 */
[----:B--2---:R-:W-:-:S03]  /*3720*/  IMAD.SHL.U32 R4, R5, 0x20, RZ ;  /* 0x0000002005047824 */ /* 0x004fc600078e00ff */
[-C--:B------:R-:W-:Y:S02]  /*3730*/  SHF.L.U32 R3, R3, R5.reuse, RZ ;  /* 0x0000000503037219 */ /* 0x080fe400000006ff */
[----:B------:R-:W-:Y:S01]  /*3740*/  SHF.L.U32 R5, R2, R5, RZ ;  /* 0x0000000502057219 */ /* 0x000fe200000006ff */
[----:B------:R2:W-:Y:S04]  /*3750*/  STS [UR37+0x190], R4 ;  /* 0x00019004ff007988 */ /* 0x0005e80008000825 */
[----:B------:R2:W-:Y:S04]  /*3760*/  ATOMS.OR RZ, [UR6+0x14], R3 ;  /* 0x00001403ffff798c */ /* 0x0005e8000b000006 */
[----:B------:R2:W-:Y:S01]  /*3770*/  ATOMS.OR RZ, [UR6+0x18], R5 ;  /* 0x00001805ffff798c */ /* 0x0005e2000b000006 */
[----:B------:R-:W-:Y:S03]  /*3780*/  SYNCS.ARRIVE.TRANS64.RED.A1T0 RZ, [UR7], RZ ;  /* 0x000000ffffff79a7 */ /* 0x000fe60008100407 */
[----:B------:R2:W-:Y:S01]  /*3790*/  ATOMS.XOR RZ, [UR6+0x10], R2 ;  /* 0x00001002ffff798c */ /* 0x0005e2000b800006 */
[----:B------:R-:W-:Y:S05]  /*37a0*/  BRA `(.L_x_72) ;  /* 0x0000000000107947 */ /* 0x000fea0003800000 */
.L_x_65:
[----:B------:R-:W-:-:S05]  /*37b0*/  MOV R2, 0xffffffff ;  /* 0xffffffff00027802 */ /* 0x000fca0000000f00 */
[----:B------:R1:W-:Y:S02]  /*37c0*/  STS [UR37+0x190], R2 ;  /* 0x00019002ff007988 */ /* 0x0003e40008000825 */
[----:B-1----:R-:W-:Y:S02]  /*37d0*/  MOV R2, 0x37f0 ;  /* 0x000037f000027802 */ /* 0x002fe40000000f00 */
[----:B-----5:R-:W-:Y:S05]  /*37e0*/  CALL.REL.NOINC `($__internal_1_$__cuda_sm10x_tcgen05_guardrail_trap_phase_invalid_during_alloc) ;  /* 0x0000004000b07944 */ /* 0x020fea0003c00000 */
.L_x_72:
[----:B------:R-:W-:Y:S05]  /*37f0*/  WARPSYNC.ALL ;  /* 0x0000000000007948 */ /* 0x000fea0003800000 */
[----:B------:R-:W3:Y:S01]  /*3800*/  S2UR UR7, SR_CgaCtaId ;  /* 0x00000000000779c3 */ /* 0x000ee20000008800 */
[----:B------:R-:W-:Y:S01]  /*3810*/  UMOV UR6, 0x400 ;  /* 0x0000040000067882 */ /* 0x000fe20000000000 */
[----:B------:R-:W-:-:S06]  /*3820*/  NOP ;  /* 0x0000000000007918 */ /* 0x000fcc0000000000 */
[----:B------:R-:W-:Y:S06]  /*3830*/  BAR.ARV 0x6, 0xa0 ;  /* 0x0182800000007b1d */ /* 0x000fec0000002000 */
[----:B------:R-:W4:Y:S01]  /*3840*/  LDCU UR8, c[0x0][0x38c] ;  /* 0x00007180ff0877ac */ /* 0x000f220008000800 */
[----:B------:R-:W-:Y:S01]  /*3850*/  LOP3.LUT R0, R0, 0xffff, RZ, 0xc0, !PT ;  /* 0x0000ffff00007812 */ /* 0x000fe200078ec0ff */
[----:B-1----:R-:W-:Y:S01]  /*3860*/  IMAD.MOV.U32 R9, RZ, RZ, 0x1 ;  /* 0x00000001ff097424 */ /* 0x002fe200078e00ff */
[----:B------:R-:W-:Y:S01]  /*3870*/  LOP3.LUT R8, R8, 0xffff, RZ, 0xc0, !PT ;  /* 0x0000ffff08087812 */ /* 0x000fe200078ec0ff */
[----:B------:R-:W-:Y:S01]  /*3880*/  UMOV UR19, URZ ;  /* 0x000000ff00137c82 */ /* 0x000fe20008000000 */
[----:B------:R-:W-:Y:S01]  /*3890*/  R2UR UR11, R0 ;  /* 0x00000000000b72ca */ /* 0x000fe200000e0000 */
[----:B------:R-:W-:Y:S01]  /*38a0*/  UMOV UR18, URZ ;  /* 0x000000ff00127c82 */ /* 0x000fe20008000000 */
[----:B------:R-:W-:Y:S01]  /*38b0*/  R2UR UR12, R8 ;  /* 0x00000000080c72ca */ /* 0x000fe200000e0000 */
[----:B------:R-:W-:Y:S01]  /*38c0*/  IMAD.MOV.U32 R8, RZ, RZ, RZ ;  /* 0x000000ffff087224 */ /* 0x000fe200078e00ff */
[----:B------:R-:W-:Y:S01]  /*38d0*/  UMOV UR17, URZ ;  /* 0x000000ff00117c82 */ /* 0x000fe20008000000 */
[----:B---3--:R-:W-:-:S02]  /*38e0*/  ULEA UR7, UR7, UR6, 0x18 ;  /* 0x0000000607077291 */ /* 0x008fc4000f8ec0ff */
[----:B------:R-:W-:Y:S02]  /*38f0*/  UISETP.NE.AND UP2, UPT, UR5, URZ, UPT ;  /* 0x000000ff0500728c */ /* 0x000fe4000bf45270 */
[----:B------:R-:W-:Y:S02]  /*3900*/  UIADD3 UR13, UPT, UPT, UR7, 0x2300, URZ ;  /* 0x00002300070d7890 */ /* 0x000fe4000fffe0ff */
[----:B------:R-:W-:Y:S02]  /*3910*/  UIADD3 UR14, UPT, UPT, UR7, 0x32300, URZ ;  /* 0x00032300070e7890 */ /* 0x000fe4000fffe0ff */
[----:B----4-:R-:W-:Y:S01]  /*3920*/  UIADD3 UR8, UPT, UPT, UR8, 0x7f, URZ ;  /* 0x0000007f08087890 */ /* 0x010fe2000fffe0ff */
[----:B--2---:R-:W1:Y:S01]  /*3930*/  LDS R2, [UR7+0x190] ;  /* 0x00019007ff027984 */ /* 0x004e620008000800 */
[----:B------:R-:W-:Y:S02]  /*3940*/  USHF.R.U32.HI UR13, URZ, 0x4, UR13 ;  /* 0x00000004ff0d7899 */ /* 0x000fe4000801160d */
[----:B------:R-:W-:-:S02]  /*3950*/  USHF.R.S32.HI UR6, URZ, 0x1f, UR8 ;  /* 0x0000001fff067899 */ /* 0x000fc40008011408 */
[----:B------:R-:W-:Y:S02]  /*3960*/  USHF.R.U32.HI UR14, URZ, 0x4, UR14 ;  /* 0x00000004ff0e7899 */ /* 0x000fe4000801160e */
[----:B------:R-:W-:Y:S02]  /*3970*/  ULEA.HI UR6, UR6, UR8, URZ, 0x7 ;  /* 0x0000000806067291 */ /* 0x000fe4000f8f38ff */
[----:B------:R-:W-:Y:S02]  /*3980*/  ULOP3.LUT UR13, UR13, 0x3fff, URZ, 0xc0, !UPT ;  /* 0x00003fff0d0d7892 */ /* 0x000fe4000f8ec0ff */
[----:B------:R-:W-:Y:S02]  /*3990*/  USHF.R.S32.HI UR6, URZ, 0x7, UR6 ;  /* 0x00000007ff067899 */ /* 0x000fe40008011406 */
[----:B------:R-:W-:Y:S02]  /*39a0*/  ULOP3.LUT UR14, UR14, 0x3fff, URZ, 0xc0, !UPT ;  /* 0x00003fff0e0e7892 */ /* 0x000fe4000f8ec0ff */
[----:B------:R-:W-:Y:S01]  /*39b0*/  UISETP.LT.AND UP0, UPT, UR6, 0x1, UPT ;  /* 0x000000010600788c */ /* 0x000fe2000bf01270 */
[----:B------:R-:W-:Y:S01]  /*39c0*/  UMOV UR28, 0x0 ;  /* 0x00000000001c7882 */ /* 0x000fe20000000000 */
[----:B------:R-:W-:Y:S01]  /*39d0*/  UMOV UR29, 0x10080010 ;  /* 0x10080010001d7882 */ /* 0x000fe20000000000 */
[----:B------:R-:W-:-:S02]  /*39e0*/  ULOP3.LUT UR13, UR13, 0x10000, URZ, 0xfc, !UPT ;  /* 0x000100000d0d7892 */ /* 0x000fc4000f8efcff */
[----:B------:R-:W-:Y:S02]  /*39f0*/  ULOP3.LUT UR14, UR14, 0x10000, URZ, 0xfc, !UPT ;  /* 0x000100000e0e7892 */ /* 0x000fe4000f8efcff */
[----:B------:R-:W-:Y:S01]  /*3a00*/  USEL UR20, UR6, 0x1, !UP0 ;  /* 0x0000000106147887 */ /* 0x000fe2000c000000 */
[----:B------:R-:W-:Y:S01]  /*3a10*/  UMOV UR26, 0x0 ;  /* 0x00000000001a7882 */ /* 0x000fe20000000000 */
[----:B------:R-:W-:Y:S01]  /*3a20*/  UMOV UR27, 0x10080010 ;  /* 0x10080010001b7882 */ /* 0x000fe20000000000 */
[----:B------:R-:W-:Y:S01]  /*3a30*/  UMOV UR24, 0x0 ;  /* 0x0000000000187882 */ /* 0x000fe20000000000 */
[----:B------:R-:W-:Y:S01]  /*3a40*/  UMOV UR25, 0x10080010 ;  /* 0x1008001000197882 */ /* 0x000fe20000000000 */
[----:B------:R-:W-:Y:S01]  /*3a50*/  UMOV UR22, 0x0 ;  /* 0x0000000000167882 */ /* 0x000fe20000000000 */
[----:B------:R-:W-:Y:S01]  /*3a60*/  UMOV UR23, 0x10080010 ;  /* 0x1008001000177882 */ /* 0x000fe20000000000 */
[----:B-1----:R-:W-:Y:S02]  /*3a70*/  R2UR UR21, R2 ;  /* 0x00000000021572ca */ /* 0x002fe400000e0000 */
[----:B------:R-:W-:-:S13]  /*3a80*/  CS2R R2, SRZ ;  /* 0x0000000000027805 */ /* 0x000fda000001ff00 */
.L_x_83:
[C---:B------:R-:W-:Y:S02]  /*3a90*/  LEA R0, R8.reuse, UR7, 0x3 ;  /* 0x0000000708007c11 */ /* 0x040fe4000f8e18ff */
[----:B------:R-:W-:Y:S02]  /*3aa0*/  SHF.L.U32 R5, R3, 0x1f, RZ ;  /* 0x0000001f03057819 */ /* 0x000fe400000006ff */
[----:B------:R-:W-:Y:S02]  /*3ab0*/  LEA R4, R8, UR7, 0x4 ;  /* 0x0000000708047c11 */ /* 0x000fe4000f8e20ff */
[----:B------:R-:W1:Y:S02]  /*3ac0*/  SYNCS.PHASECHK.TRANS64.TRYWAIT P0, [R0+URZ+0xe0], R5 ;  /* 0x0000e005000075a7 */ /* 0x000e6400080011ff */
[----:B-1-34-:R-:W-:Y:S05]  /*3ad0*/  @!P0 BRA `(.L_x_76) ;  /* 0x0000003800c08947 */ /* 0x01afea0003800000 */
.L_x_156:
[----:B-1----:R-:W1:Y:S01]  /*3ae0*/  LDS.128 R4, [R4+0x170] ;  /* 0x0001700004047984 */ /* 0x002e620000000c00 */
[----:B------:R-:W-:Y:S02]  /*3af0*/  VIADD R0, R0, 0xf0 ;  /* 0x000000f000007836 */ /* 0x000fe40000000000 */
[----:B------:R-:W-:Y:S01]  /*3b00*/  VIADD R8, R8, 0x1 ;  /* 0x0000000108087836 */ /* 0x000fe20000000000 */
[----:B------:R-:W-:Y:S01]  /*3b10*/  @!PT LDS RZ, [RZ] ;  /* 0x00000000fffff984 */ /* 0x000fe20000000800 */
[----:B------:R-:W-:Y:S01]  /*3b20*/  @!PT LDS RZ, [RZ] ;  /* 0x00000000fffff984 */ /* 0x000fe20000000800 */
[----:B------:R-:W-:Y:S01]  /*3b30*/  @!PT LDS RZ, [RZ] ;  /* 0x00000000fffff984 */ /* 0x000fe20000000800 */
[----:B------:R-:W-:Y:S01]  /*3b40*/  @!PT LDS RZ, [RZ] ;  /* 0x00000000fffff984 */ /* 0x000fe20000000800 */
[----:B------:R2:W-:Y:S06]  /*3b50*/  MEMBAR.ALL.CTA ;  /* 0x0000000000007992 */ /* 0x0005ec0000008000 */
[----:B--2---:R-:W2:Y:S01]  /*3b60*/  FENCE.VIEW.ASYNC.S ;  /* 0x00000000000073c6 */ /* 0x004ea20000000000 */
[----:B------:R-:W-:-:S04]  /*3b70*/  PRMT R0, RZ, 0x654, R0 ;  /* 0x00000654ff007816 */ /* 0x000fc80000000000 */
[----:B--2---:R2:W-:Y:S01]  /*3b80*/  SYNCS.ARRIVE.TRANS64.RED.A1T0 RZ, [R0+URZ], RZ ;  /* 0x000000ff00ff79a7 */ /* 0x0045e200081004ff */
[----:B-1----:R-:W-:Y:S01]  /*3b90*/  LOP3.LUT P1, RZ, R6, 0x1, RZ, 0xc0, !PT ;  /* 0x0000000106ff7812 */ /* 0x002fe2000782c0ff */
[----:B--2---:R-:W-:-:S12]  /*3ba0*/  BRA.U UP2, `(.L_x_77) ;  /* 0x0000000502087547 */ /* 0x004fd8000b800000 */
[----:B------:R-:W1:Y:S01]  /*3bb0*/  LDCU UR8, c[0x0][0x38c] ;  /* 0x00007180ff0877ac */ /* 0x000e620008000800 */
[----:B------:R-:W-:Y:S02]  /*3bc0*/  PLOP3.LUT P2, PT, PT, PT, PT, 0x80, 0x8 ;  /* 0x000000000008781c */ /* 0x000fe40003f4f070 */
[----:B------:R-:W-:Y:S01]  /*3bd0*/  SHF.L.U32 R5, R9, 0x1f, RZ ;  /* 0x0000001f09057819 */ /* 0x000fe200000006ff */
[----:B------:R-:W-:Y:S02]  /*3be0*/  ULEA UR9, UR19, UR7, 0x3 ;  /* 0x0000000713097291 */ /* 0x000fe4000f8e18ff */
[----:B------:R-:W-:Y:S02]  /*3bf0*/  ULEA UR10, UR19, UR21, 0x5 ;  /* 0x00000015130a7291 */ /* 0x000fe4000f8e28ff */
[----:B-1----:R-:W-:-:S06]  /*3c00*/  UISETP.GE.AND UP0, UPT, UR8, 0x1, UPT ;  /* 0x000000010800788c */ /* 0x002fcc000bf06270 */
[----:B------:R-:W-:-:S05]  /*3c10*/  PLOP3.LUT P0, PT, PT, PT, UP0, 0x80, 0x8 ;  /* 0x000000000008781c */ /* 0x000fca0003f0f008 */
[----:B------:R-:W-:-:S08]  /*3c20*/  @UP0 ULEA UR8, UR18, UR7, 0x3 ;  /* 0x0000000712080291 */ /* 0x000fd0000f8e18ff */
[----:B------:R-:W-:-:S04]  /*3c30*/  @P0 SHF.L.U32 R0, R2, 0x1f, RZ ;  /* 0x0000001f02000819 */ /* 0x000fc800000006ff */
[----:B------:R1:W2:Y:S01]  /*3c40*/  @P0 SYNCS.PHASECHK.TRANS64.TRYWAIT P2, [UR8], R0 ;  /* 0x00000000ff0005a7 */ /* 0x0002a20008041108 */
[----:B------:R-:W3:Y:S02]  /*3c50*/  SYNCS.PHASECHK.TRANS64.TRYWAIT P0, [UR9+0x120], R5 ;  /* 0x00012005ff0075a7 */ /* 0x000ee40008001109 */
[----:B-123--:R-:W-:Y:S05]  /*3c60*/  @!P0 BRA `(.L_x_78) ;  /* 0x0000003800708947 */ /* 0x00efea0003800000 */
.L_x_158:
[----:B------:R-:W-:Y:S01]  /*3c70*/  UMOV UR16, UR17 ;  /* 0x0000001100107c82 */ /* 0x000fe20008000000 */
[----:B------:R-:W-:Y:S05]  /*3c80*/  BRA.U !UP0, `(.L_x_79) ;  /* 0x0000000108c07547 */ /* 0x000fea000b800000 */
[----:B------:R-:W-:Y:S02]  /*3c90*/  UIADD3 UR16, UPT, UPT, UR20, UR17, URZ ;  /* 0x0000001114107290 */ /* 0x000fe4000fffe0ff */
[----:B------:R-:W-:Y:S01]  /*3ca0*/  UPLOP3.LUT UP3, UPT, UPT, UPT, UPT, 0x40, 0x4 ;  /* 0x000000000004789c */ /* 0x000fe20003f6e870 */
[----:B------:R-:W-:Y:S01]  /*3cb0*/  UMOV UR15, UR6 ;  /* 0x00000006000f7c82 */ /* 0x000fe20008000000 */
[----:B------:R-:W-:-:S09]  /*3cc0*/  UMOV UR46, UR18 ;  /* 0x00000012002e7c82 */ /* 0x000fd20008000000 */
.L_x_82:
[----:B--2---:R-:W-:Y:S01]  /*3cd0*/  ULEA UR8, UR46, UR7, 0x3 ;  /* 0x000000072e087291 */ /* 0x004fe2000f8e18ff */
[----:B---3--:R-:W-:Y:S11]  /*3ce0*/  @P2 BRA `(.L_x_80) ;  /* 0x00000000000c2947 */ /* 0x008ff60003800000 */
[----:B-1----:R-:W-:Y:S04]  /*3cf0*/  SHF.L.U32 R5, R2, 0x1f, RZ ;  /* 0x0000001f02057819 */ /* 0x002fe800000006ff */
[----:B------:R-:W1:Y:S02]  /*3d00*/  SYNCS.PHASECHK.TRANS64.TRYWAIT P0, [UR8], R5 ;  /* 0x00000005ff0075a7 */ /* 0x000e640008001108 */
[----:B-1----:R-:W-:Y:S05]  /*3d10*/  @!P0 BRA `(.L_x_81) ;  /* 0x00000038005c8947 */ /* 0x002fea0003800000 */
.L_x_80:
[----:B------:R-:W-:Y:S01]  /*3d20*/  UISETP.NE.AND UP0, UPT, UR15, 0x1, UPT ;  /* 0x000000010f00788c */ /* 0x000fe2000bf05270 */
[----:B------:R-:W-:Y:S01]  /*3d30*/  PLOP3.LUT P2, PT, PT, PT, PT, 0x80, 0x8 ;  /* 0x000000000008781c */ /* 0x000fe20003f4f070 */
[----:B------:R-:W-:Y:S02]  /*3d40*/  UIADD3 UR18, UPT, UPT, UR46, 0x1, URZ ;  /* 0x000000012e127890 */ /* 0x000fe4000fffe0ff */
[----:B------:R-:W-:Y:S02]  /*3d50*/  ULEA UR32, UR46, UR14, 0x7 ;  /* 0x0000000e2e207291 */ /* 0x000fe4000f8e38ff */
[----:B------:R-:W-:Y:S01]  /*3d60*/  UISETP.NE.AND UP1, UPT, UR18, 0xc, UPT ;  /* 0x0000000c1200788c */ /* 0x000fe2000bf25270 */
[----:B------:R-:W-:Y:S01]  /*3d70*/  PLOP3.LUT P0, PT, PT, PT, UP0, 0x80, 0x8 ;  /* 0x000000000008781c */ /* 0x000fe20003f0f008 */
[----:B------:R-:W-:Y:S02]  /*3d80*/  UIADD3 UR44, UPT, UPT, UR32, 0x2, URZ ;  /* 0x00000002202c7890 */ /* 0x000fe4000fffe0ff */
[----:B------:R-:W-:Y:S02]  /*3d90*/  USEL UR31, URZ, 0x1, UP1 ;  /* 0x00000001ff1f7887 */ /* 0x000fe40008800000 */
[----:B------:R-:W-:Y:S02]  /*3da0*/  USEL UR18, UR18, URZ, UP1 ;  /* 0x000000ff12127287 */ /* 0x000fe40008800000 */
[----:B------:R-:W-:Y:S02]  /*3db0*/  UIADD3 UR40, UPT, UPT, UR32, 0x4, URZ ;  /* 0x0000000420287890 */ /* 0x000fe4000fffe0ff */
[----:B------:R-:W-:Y:S01]  /*3dc0*/  @UP0 ULEA UR30, UR18, UR7, 0x3 ;  /* 0x00000007121e0291 */ /* 0x000fe2000f8e18ff */
[----:B------:R-:W-:Y:S01]  /*3dd0*/  LOP3.LUT R2, R2, UR31, RZ, 0x3c, !PT ;  /* 0x0000001f02027c12 */ /* 0x000fe2000f8e3cff */
[----:B------:R-:W-:Y:S02]  /*3de0*/  UIADD3 UR36, UPT, UPT, UR32, 0x6, URZ ;  /* 0x0000000620247890 */ /* 0x000fe4000fffe0ff */
[----:B------:R-:W-:Y:S01]  /*3df0*/  UIADD3 UR8, UPT, UPT, UR8, 0x60, URZ ;  /* 0x0000006008087890 */ /* 0x000fe2000fffe0ff */
[----:B-1----:R-:W-:Y:S01]  /*3e00*/  @P0 SHF.L.U32 R0, R2, 0x1f, RZ ;  /* 0x0000001f02000819 */ /* 0x002fe200000006ff */
[----:B------:R-:W-:Y:S02]  /*3e10*/  UIADD3 UR17, UPT, UPT, UR17, 0x1, URZ ;  /* 0x0000000111117890 */ /* 0x000fe4000fffe0ff */
[----:B------:R-:W-:Y:S01]  /*3e20*/  UIADD3 UR15, UPT, UPT, UR15, -0x1, URZ ;  /* 0xffffffff0f0f7890 */ /* 0x000fe2000fffe0ff */
[----:B------:R2:W3:Y:S01]  /*3e30*/  @P0 SYNCS.PHASECHK.TRANS64.TRYWAIT P2, [UR30], R0 ;  /* 0x00000000ff0005a7 */ /* 0x0004e2000804111e */
[----:B------:R-:W-:Y:S02]  /*3e40*/  ULEA UR30, UR46, UR13, 0xa ;  /* 0x0000000d2e1e7291 */ /* 0x000fe4000f8e50ff */
[----:B------:R-:W-:Y:S02]  /*3e50*/  UISETP.NE.AND UP0, UPT, UR17, UR16, UPT ;  /* 0x000000101100728c */ /* 0x000fe4000bf05270 */
[----:B------:R-:W-:Y:S02]  /*3e60*/  UIADD3 UR42, UPT, UPT, UR30, 0x2, URZ ;  /* 0x000000021e2a7890 */ /* 0x000fe4000fffe0ff */
[----:B------:R-:W-:Y:S02]  /*3e70*/  UIADD3 UR38, UPT, UPT, UR30, 0x4, URZ ;  /* 0x000000041e267890 */ /* 0x000fe4000fffe0ff */
[----:B------:R-:W-:Y:S01]  /*3e80*/  UIADD3 UR34, UPT, UPT, UR30, 0x6, URZ ;  /* 0x000000061e227890 */ /* 0x000fe2000fffe0ff */
[----:B------:R-:W-:Y:S01]  /*3e90*/  UMOV UR33, 0x40004040 ;  /* 0x4000404000217882 */ /* 0x000fe20000000000 */
[----:B------:R-:W-:Y:S01]  /*3ea0*/  UMOV UR31, 0x40004040 ;  /* 0x40004040001f7882 */ /* 0x000fe20000000000 */
[----:B------:R-:W-:Y:S01]  /*3eb0*/  UMOV UR45, 0x40004040 ;  /* 0x40004040002d7882 */ /* 0x000fe20000000000 */
[----:B------:R2:W-:Y:S01]  /*3ec0*/  UTCQMMA.2CTA gdesc[UR30], gdesc[UR32], tmem[UR10], tmem[UR28], idesc[UR29], UP3 ;  /* 0x00ff1c201e0075ea */ /* 0x0005e20009a0030a */
[----:B------:R-:W-:Y:S01]  /*3ed0*/  UPLOP3.LUT UP3, UPT, UPT, UPT, UPT, 0x80, 0x8 ;  /* 0x000000000008789c */ /* 0x000fe20003f6f070 */
[----:B------:R-:W-:Y:S01]  /*3ee0*/  UMOV UR43, 0x40004040 ;  /* 0x40004040002b7882 */ /* 0x000fe20000000000 */
[----:B------:R-:W-:Y:S01]  /*3ef0*/  UMOV UR41, 0x40004040 ;  /* 0x4000404000297882 */ /* 0x000fe20000000000 */
[----:B------:R2:W-:Y:S01]  /*3f00*/  UTCQMMA.2CTA gdesc[UR42], gdesc[UR44], tmem[UR10], tmem[UR26], idesc[UR27], UPT ;  /* 0x00ff1a2c2a0075ea */ /* 0x0005e2000ba0030a */
[----:B------:R-:W-:Y:S01]  /*3f10*/  UMOV UR39, 0x40004040 ;  /* 0x4000404000277882 */ /* 0x000fe20000000000 */
[----:B------:R-:W-:Y:S01]  /*3f20*/  UMOV UR37, 0x40004040 ;  /* 0x4000404000257882 */ /* 0x000fe20000000000 */
[----:B------:R-:W-:Y:S01]  /*3f30*/  UMOV UR35, 0x40004040 ;  /* 0x4000404000237882 */ /* 0x000fe20000000000 */
[----:B------:R2:W-:Y:S01]  /*3f40*/  UTCQMMA.2CTA gdesc[UR38], gdesc[UR40], tmem[UR10], tmem[UR24], idesc[UR25], UPT ;  /* 0x00ff1828260075ea */ /* 0x0005e2000ba0030a */
[----:B------:R2:W-:Y:S01]  /*3f50*/  UTCQMMA.2CTA gdesc[UR34], gdesc[UR36], tmem[UR10], tmem[UR22], idesc[UR23], UPT ;  /* 0x00ff1624220075ea */ /* 0x0005e2000ba0030a */
[----:B------:R2:W-:Y:S01]  /*3f60*/  UTCBAR.2CTA.MULTICAST [UR8], URZ, UR12 ;  /* 0x000000ff080073e9 */ /* 0x0005e2000820080c */
[----:B------:R-:W-:Y:S01]  /*3f70*/  UMOV UR46, UR18 ;  /* 0x00000012002e7c82 */ /* 0x000fe20008000000 */
[----:B------:R-:W-:Y:S05]  /*3f80*/  BRA.U UP0, `(.L_x_82) ;  /* 0xfffffffd00507547 */ /* 0x000fea000b83ffff */
.L_x_79:
[----:B------:R-:W-:Y:S01]  /*3f90*/  UIADD3 UR9, UPT, UPT, UR9, 0x100, URZ ;  /* 0x0000010009097890 */ /* 0x000fe2000fffe0ff */
[----:B------:R-:W-:-:S08]  /*3fa0*/  UMOV UR17, UR16 ;  /* 0x0000001000117c82 */ /* 0x000fd00008000000 */
[----:B------:R4:W-:Y:S01]  /*3fb0*/  UTCBAR.2CTA.MULTICAST [UR9], URZ, UR11 ;  /* 0x000000ff090073e9 */ /* 0x0009e2000820080b */
[----:B------:R-:W-:Y:S02]  /*3fc0*/  NOP ;  /* 0x0000000000007918 */ /* 0x000fe40000000000 */
.L_x_77:
[----:B------:R-:W-:Y:S01]  /*3fd0*/  UIADD3 UR19, UPT, UPT, UR19, 0x1, URZ ;  /* 0x0000000113137890 */ /* 0x000fe2000fffe0ff */
[----:B------:R-:W-:-:S03]  /*3fe0*/  ISETP.NE.AND P0, PT, R8, 0x2, PT ;  /* 0x000000020800780c */ /* 0x000fc60003f05270 */
[----:B------:R-:W-:Y:S01]  /*3ff0*/  UISETP.NE.AND UP0, UPT, UR19, 0x4, UPT ;  /* 0x000000041300788c */ /* 0x000fe2000bf05270 */
[----:B-12---:R-:W-:Y:S02]  /*4000*/  SEL R0, RZ, 0x1, P0 ;  /* 0x00000001ff007807 */ /* 0x006fe40000000000 */
[----:B------:R-:W-:Y:S01]  /*4010*/  SEL R8, R8, RZ, P0 ;  /* 0x000000ff08087207 */ /* 0x000fe20000000000 */
[----:B------:R-:W-:Y:S01]  /*4020*/  USEL UR8, URZ, 0x1, UP0 ;  /* 0x00000001ff087887 */ /* 0x000fe20008000000 */
[----:B------:R-:W-:Y:S01]  /*4030*/  LOP3.LUT R3, R3, R0, RZ, 0x3c, !PT ;  /* 0x0000000003037212 */ /* 0x000fe200078e3cff */
[----:B------:R-:W-:-:S04]  /*4040*/  USEL UR19, UR19, URZ, UP0 ;  /* 0x000000ff13137287 */ /* 0x000fc80008000000 */
[----:B------:R-:W-:Y:S01]  /*4050*/  LOP3.LUT R9, R9, UR8, RZ, 0x3c, !PT ;  /* 0x0000000809097c12 */ /* 0x000fe2000f8e3cff */
[----:B------:R-:W-:Y:S07]  /*4060*/  @P1 BRA `(.L_x_83) ;  /* 0xfffffff800881947 */ /* 0x000fee000383ffff */
[----:B------:R-:W1:Y:S01]  /*4070*/  S2UR UR6, SR_CgaCtaId ;  /* 0x00000000000679c3 */ /* 0x000e620000008800 */
[----:B------:R-:W-:Y:S01]  /*4080*/  ELECT P0, URZ, PT ;  /* 0x0000000000ff782f */ /* 0x000fe20003800000 */
[----:B------:R-:W-:Y:S01]  /*4090*/  HFMA2 R0, -RZ, RZ, 0, 5.9604644775390625e-08 ;  /* 0x00000001ff007431 */ /* 0x000fe200000001ff */
[----:B------:R-:W-:-:S05]  /*40a0*/  UMOV UR8, 0x40 ;  /* 0x0000004000087882 */ /* 0x000fca0000000000 */
[----:B------:R-:W-:Y:S01]  /*40b0*/  UVIRTCOUNT.DEALLOC.SMPOOL 0x80 ;  /* 0x000000800000784c */ /* 0x000fe20000000000 */
[----:B------:R-:W-:Y:S02]  /*40c0*/  UISETP.NE.AND UP0, UPT, UR5, URZ, UPT ;  /* 0x000000ff0500728c */ /* 0x000fe4000bf05270 */
[----:B-1----:R-:W-:-:S09]  /*40d0*/  ULEA UR6, UR6, UR8, 0x18 ;  /* 0x0000000806067291 */ /* 0x002fd2000f8ec0ff */
[----:B------:R1:W-:Y:S01]  /*40e0*/  @P0 STS.U8 [UR6+0x1c], R0 ;  /* 0x00001c00ff000988 */ /* 0x0003e20008000006 */
[----:B------:R-:W-:Y:S05]  /*40f0*/  BRA.U UP0, `(.L_x_84) ;  /* 0x0000000100a07547 */ /* 0x000fea000b800000 */
[----:B------:R-:W-:Y:S01]  /*4100*/  UIADD3 UR5, UPT, UPT, UR7, 0x120, URZ ;  /* 0x0000012007057890 */ /* 0x000fe2000fffe0ff */
[----:B------:R-:W-:-:S03]  /*4110*/  SHF.L.U32 R3, R9, 0x1f, RZ ;  /* 0x0000001f09037819 */ /* 0x000fc600000006ff */
[----:B------:R-:W-:-:S09]  /*4120*/  ULEA UR8, UR19, UR5, 0x3 ;  /* 0x0000000513087291 */ /* 0x000fd2000f8e18ff */
[----:B------:R-:W2:Y:S02]  /*4130*/  SYNCS.PHASECHK.TRANS64.TRYWAIT P0, [UR8], R3 ;  /* 0x00000003ff0075a7 */ /* 0x000ea40008001108 */
[----:B--2---:R-:W-:Y:S05]  /*4140*/  @!P0 BRA `(.L_x_85) ;  /* 0x0000003400688947 */ /* 0x004fea0003800000 */
.L_x_161:
[----:B----4-:R-:W-:-:S04]  /*4150*/  UIADD3 UR9, UPT, UPT, UR19, 0x1, URZ ;  /* 0x0000000113097890 */ /* 0x010fc8000fffe0ff */
        /* <DEDUP_REMOVED lines=8> */
.L_x_163:
        /* <DEDUP_REMOVED lines=9> */
.L_x_165:
[----:B------:R-:W-:-:S04]  /*4270*/  UIADD3 UR9, UPT, UPT, UR9, 0x1, URZ ;  /* 0x0000000109097890 */ /* 0x000fc8000fffe0ff */
[----:B------:R-:W-:-:S04]  /*4280*/  UISETP.NE.AND UP1, UPT, UR9, 0x4, UPT ;  /* 0x000000040900788c */ /* 0x000fc8000bf25270 */
[----:B------:R-:W-:Y:S02]  /*4290*/  USEL UR8, URZ, 0x1, UP1 ;  /* 0x00000001ff087887 */ /* 0x000fe40008800000 */
[----:B------:R-:W-:-:S04]  /*42a0*/  USEL UR9, UR9, URZ, UP1 ;  /* 0x000000ff09097287 */ /* 0x000fc80008800000 */
[----:B------:R-:W-:Y:S01]  /*42b0*/  ULEA UR9, UR9, UR5, 0x3 ;  /* 0x0000000509097291 */ /* 0x000fe2000f8e18ff */
[----:B-1----:R-:W-:-:S04]  /*42c0*/  LOP3.LUT R3, R2, UR8, RZ, 0x3c, !PT ;  /* 0x0000000802037c12 */ /* 0x002fc8000f8e3cff */
[----:B------:R-:W-:Y:S01]  /*42d0*/  SHF.L.U32 R3, R3, 0x1f, RZ ;  /* 0x0000001f03037819 */ /* 0x000fe200000006ff */
[----:B------:R-:W-:-:S04]  /*42e0*/  IMAD.U32 R0, RZ, RZ, UR9 ;  /* 0x00000009ff007e24 */ /* 0x000fc8000f8e00ff */
[----:B------:R1:W2:Y:S03]  /*42f0*/  SYNCS.PHASECHK.TRANS64.TRYWAIT P0, [R0+URZ], R3 ;  /* 0x00000003000075a7 */ /* 0x0002a600080011ff */
[----:B--2---:R-:W-:Y:S05]  /*4300*/  @!P0 NANOSLEEP.SYNCS 0x989680 ;  /* 0x009896800000895d */ /* 0x004fea0003900000 */
[----:B------:R-:W2:Y:S02]  /*4310*/  @!P0 SYNCS.PHASECHK.TRANS64 P0, [R0+URZ], R3 ;  /* 0x00000003000085a7 */ /* 0x000ea400080010ff */
[----:B--2---:R-:W-:Y:S05]  /*4320*/  @P0 BRA `(.L_x_88) ;  /* 0x0000000000200947 */ /* 0x004fea0003800000 */
.L_x_89:
[----:B--2---:R2:W4:Y:S02]  /*4330*/  SYNCS.PHASECHK.TRANS64.TRYWAIT P0, [R0+URZ], R3 ;  /* 0x00000003000075a7 */ /* 0x00452400080011ff */
[----:B----4-:R-:W-:Y:S05]  /*4340*/  @!P0 NANOSLEEP.SYNCS 0x989680 ;  /* 0x009896800000895d */ /* 0x010fea0003900000 */
[----:B------:R-:W4:Y:S02]  /*4350*/  @!P0 SYNCS.PHASECHK.TRANS64 P0, [R0+URZ], R3 ;  /* 0x00000003000085a7 */ /* 0x000f2400080010ff */
[----:B----4-:R-:W-:Y:S05]  /*4360*/  @!P0 BRA `(.L_x_89) ;  /* 0xfffffffc00f08947 */ /* 0x010fea000383ffff */
[----:B------:R-:W-:Y:S05]  /*4370*/  BRA `(.L_x_88) ;  /* 0x00000000000c7947 */ /* 0x000fea0003800000 */
.L_x_84:
[----:B------:R-:W-:-:S04]  /*4380*/  UIADD3 UR5, UPT, UPT, UR7, 0x160, URZ ;  /* 0x0000016007057890 */ /* 0x000fc8000fffe0ff */
[----:B------:R-:W-:-:S09]  /*4390*/  UPRMT UR5, UR4, 0x654, UR5 ;  /* 0x0000065404057896 */ /* 0x000fd20008000005 */
[----:B------:R-:W-:Y:S03]  /*43a0*/  SYNCS.ARRIVE.TRANS64.RED.A1T0 RZ, [UR5], RZ ;  /* 0x000000ffffff79a7 */ /* 0x000fe60008100405 */
.L_x_88:
[----:B-12---:R-:W-:Y:S01]  /*43b0*/  SHF.L.U32 R3, RZ, 0x1f, RZ ;  /* 0x0000001fff037819 */ /* 0x006fe200000006ff */
[----:B------:R-:W-:Y:S01]  /*43c0*/  UIADD3 UR5, UPT, UPT, UR7, 0x160, URZ ;  /* 0x0000016007057890 */ /* 0x000fe2000fffe0ff */
[----:B------:R-:W-:Y:S02]  /*43d0*/  PLOP3.LUT P0, PT, PT, PT, UP0, 0x80, 0x8 ;  /* 0x000000000008781c */ /* 0x000fe40003f0f008 */
[----:B------:R-:W1:Y:S02]  /*43e0*/  SYNCS.PHASECHK.TRANS64.TRYWAIT P1, [UR7+0x160], R3 ;  /* 0x00016003ff0075a7 */ /* 0x000e640008021107 */
[----:B-1----:R-:W-:Y:S09]  /*43f0*/  @!P1 BRA `(.L_x_90) ;  /* 0x0000003400049947 */ /* 0x002ff20003800000 */
.L_x_167:
[----:B------:R-:W-:Y:S01]  /*4400*/  @!UP0 UPRMT UR5, UR4, 0x654, UR5 ;  /* 0x0000065404058896 */ /* 0x000fe20008000005 */
[----:B------:R-:W-:Y:S02]  /*4410*/  UMOV UR8, 0xffff ;  /* 0x0000ffff00087882 */ /* 0x000fe40000000000 */
[----:B------:R-:W-:-:S06]  /*4420*/  UMOV UR4, 0x1 ;  /* 0x0000000100047882 */ /* 0x000fcc0000000000 */
[----:B------:R-:W-:Y:S01]  /*4430*/  @!P0 SYNCS.ARRIVE.TRANS64.RED.A1T0 RZ, [UR5], RZ ;  /* 0x000000ffffff89a7 */ /* 0x000fe20008100405 */
[----:B------:R-:W-:Y:S01]  /*4440*/  NOP ;  /* 0x0000000000007918 */ /* 0x000fe20000000000 */
[----:B-1----:R-:W1:Y:S01]  /*4450*/  LDS R0, [UR6+0x14] ;  /* 0x00001406ff007984 */ /* 0x002e620008000800 */
[----:B------:R-:W-:-:S04]  /*4460*/  ULOP3.LUT UR5, UR21, 0xffff, URZ, 0xc0, !UPT ;  /* 0x0000ffff15057892 */ /* 0x000fc8000f8ec0ff */
[----:B------:R-:W-:-:S04]  /*4470*/  USHF.R.U32.HI UR5, URZ, 0x5, UR5 ;  /* 0x00000005ff057899 */ /* 0x000fc80008011605 */
[----:B------:R-:W-:Y:S02]  /*4480*/  USHF.L.U32 UR8, UR8, UR5, URZ ;  /* 0x0000000508087299 */ /* 0x000fe400080006ff */
[----:B------:R-:W-:-:S04]  /*4490*/  USHF.L.U32 UR4, UR4, UR5, URZ ;  /* 0x0000000504047299 */ /* 0x000fc800080006ff */
[----:B-1----:R-:W-:-:S04]  /*44a0*/  LOP3.LUT R0, R0, UR8, RZ, 0xc0, !PT ;  /* 0x0000000800007c12 */ /* 0x002fc8000f8ec0ff */
[----:B------:R-:W-:-:S13]  /*44b0*/  ISETP.NE.AND P0, PT, R0, UR8, PT ;  /* 0x0000000800007c0c */ /* 0x000fda000bf05270 */
[----:B------:R-:W-:Y:S05]  /*44c0*/  @P0 BRA `(.L_x_91) ;  /* 0x0000000000580947 */ /* 0x000fea0003800000 */
[----:B------:R-:W1:Y:S02]  /*44d0*/  LDS R0, [UR6+0x18] ;  /* 0x00001806ff007984 */ /* 0x000e640008000800 */
[----:B-1----:R-:W-:-:S04]  /*44e0*/  LOP3.LUT R0, R0, UR4, RZ, 0xc0, !PT ;  /* 0x0000000400007c12 */ /* 0x002fc8000f8ec0ff */
[----:B------:R-:W-:-:S13]  /*44f0*/  ISETP.NE.AND P0, PT, R0, UR4, PT ;  /* 0x0000000400007c0c */ /* 0x000fda000bf05270 */
[----:B------:R-:W-:Y:S05]  /*4500*/  @P0 BRA `(.L_x_92) ;  /* 0x00000000003c0947 */ /* 0x000fea0003800000 */
[----:B------:R-:W1:Y:S01]  /*4510*/  S2R R2, SR_LANEID ;  /* 0x0000000000027919 */ /* 0x000e620000000000 */
[----:B------:R-:W-:Y:S01]  /*4520*/  ULOP3.LUT UR8, URZ, UR8, URZ, 0x33, !UPT ;  /* 0x00000008ff087292 */ /* 0x000fe2000f8e33ff */
[----:B------:R-:W-:Y:S01]  /*4530*/  LOP3.LUT R4, RZ, UR4, RZ, 0x33, !PT ;  /* 0x00000004ff047c12 */ /* 0x000fe2000f8e33ff */
[----:B------:R-:W-:Y:S02]  /*4540*/  VOTEU.ANY UR7, UPT, PT ;  /* 0x0000000000077886 */ /* 0x000fe400038e0100 */
[----:B------:R-:W-:Y:S01]  /*4550*/  UFLO.U32 UR7, UR7 ;  /* 0x00000007000772bd */ /* 0x000fe200080e0000 */
[----:B------:R-:W2:Y:S01]  /*4560*/  REDUX UR4, R4 ;  /* 0x00000000040473c4 */ /* 0x000ea20000000000 */
[----:B------:R-:W-:-:S06]  /*4570*/  IMAD.U32 R0, RZ, RZ, UR8 ;  /* 0x00000008ff007e24 */ /* 0x000fcc000f8e00ff */
[----:B------:R1:W-:Y:S01]  /*4580*/  UTCATOMSWS.AND URZ, UR8 ;  /* 0x0000000800ff79e3 */ /* 0x0003e20008000000 */
[----:B------:R-:W3:Y:S01]  /*4590*/  REDUX UR5, R0 ;  /* 0x00000000000573c4 */ /* 0x000ee20000000000 */
[----:B-1----:R-:W-:Y:S01]  /*45a0*/  ISETP.EQ.U32.AND P0, PT, R2, UR7, PT ;  /* 0x0000000702007c0c */ /* 0x002fe2000bf02070 */
[----:B--2---:R-:W-:Y:S01]  /*45b0*/  IMAD.U32 R2, RZ, RZ, UR4 ;  /* 0x00000004ff027e24 */ /* 0x004fe2000f8e00ff */
[----:B---3--:R-:W-:-:S11]  /*45c0*/  MOV R3, UR5 ;  /* 0x0000000500037c02 */ /* 0x008fd60008000f00 */
[----:B------:R1:W-:Y:S04]  /*45d0*/  @P0 ATOMS.AND RZ, [UR6+0x14], R3 ;  /* 0x00001403ffff098c */ /* 0x0003e8000a800006 */
[----:B------:R1:W-:Y:S01]  /*45e0*/  @P0 ATOMS.AND RZ, [UR6+0x18], R2 ;  /* 0x00001802ffff098c */ /* 0x0003e2000a800006 */
[----:B------:R-:W-:Y:S05]  /*45f0*/  BRA `(.L_x_93) ;  /* 0x0000000000147947 */ /* 0x000fea0003800000 */
.L_x_92:
[----:B------:R-:W-:Y:S02]  /*4600*/  MOV R2, 0x4620 ;  /* 0x0000462000027802 */ /* 0x000fe40000000f00 */
[----:B---345:R-:W-:Y:S05]  /*4610*/  CALL.REL.NOINC `($__internal_0_$__cuda_sm10x_tcgen05_guardrail_trap_col_being_dealloced_not_returned_by_alloc) ;  /* 0x0000003400187944 */ /* 0x038fea0003c00000 */
[----:B------:R-:W-:Y:S05]  /*4620*/  BRA `(.L_x_93) ;  /* 0x0000000000087947 */ /* 0x000fea0003800000 */
.L_x_91:
[----:B------:R-:W-:Y:S02]  /*4630*/  MOV R2, 0x4650 ;  /* 0x0000465000027802 */ /* 0x000fe40000000f00 */
[----:B---345:R-:W-:Y:S05]  /*4640*/  CALL.REL.NOINC `($__internal_2_$__cuda_sm10x_tcgen05_guardrail_trap_unallocated_columns_being_dealloced) ;  /* 0x0000003400247944 */ /* 0x038fea0003c00000 */
.L_x_93:
[----:B------:R-:W-:Y:S01]  /*4650*/  NOP ;  /* 0x0000000000007918 */ /* 0x000fe20000000000 */
[----:B----4-:R-:W-:Y:S05]  /*4660*/  EXIT ;  /* 0x000000000000794d */ /* 0x010fea0003800000 */
.L_x_64:
[----:B------:R-:W-:-:S09]  /*4670*/  UISETP.NE.OR UP5, UPT, UR10, 0x3, !UP5 ;  /* 0x000000030a00788c */ /* 0x000fd2000efa5670 */
[----:B------:R-:W-:Y:S05]  /*4680*/  BRA.U UP5, `(.L_x_94) ;  /* 0x0000000905c87547 */ /* 0x000fea000b800000 */
[----:B------:R-:W1:Y:S01]  /*4690*/  LDC R0, c[0x0][0xb30] ;  /* 0x0002cc00ff007b82 */ /* 0x000e620000000800 */
[----:B------:R-:W2:Y:S01]  /*46a0*/  LDCU.64 UR8, c[0x0][0x888] ;  /* 0x00011100ff0877ac */ /* 0x000ea20008000a00 */
[----:B------:R-:W-:Y:S01]  /*46b0*/  IMAD.MOV.U32 R30, RZ, RZ, 0x1 ;  /* 0x00000001ff1e7424 */ /* 0x000fe200078e00ff */
[----:B------:R-:W-:Y:S01]  /*46c0*/  CS2R R28, SRZ ;  /* 0x00000000001c7805 */ /* 0x000fe2000001ff00 */
[----:B------:R-:W-:Y:S01]  /*46d0*/  IMAD.MOV.U32 R25, RZ, RZ, 0x1000 ;  /* 0x00001000ff197424 */ /* 0x000fe200078e00ff */
[----:B------:R-:W3:Y:S03]  /*46e0*/  LDCU.64 UR4, c[0x0][0x890] ;  /* 0x00011200ff0477ac */ /* 0x000ee60008000a00 */
[----:B------:R-:W4:Y:S01]  /*46f0*/  LDC R19, c[0x0][0x370] ;  /* 0x0000dc00ff137b82 */ /* 0x000f220000000800 */
[----:B------:R-:W-:Y:S01]  /*4700*/  UMOV UR6, 0x400 ;  /* 0x0000040000067882 */ /* 0x000fe20000000000 */
[----:B------:R-:W-:-:S02]  /*4710*/  UPLOP3.LUT UP1, UPT, UPT, UPT, UPT, 0x40, 0x4 ;  /* 0x000000000004789c */ /* 0x000fc40003f2e870 */
[----:B------:R-:W-:-:S04]  /*4720*/  ULEA UR6, UR37, UR6, 0x18 ;  /* 0x0000000625067291 */ /* 0x000fc8000f8ec0ff */
[----:B------:R-:W4:Y:S01]  /*4730*/  LDC R2, c[0x0][0xb0c] ;  /* 0x0002c300ff027b82 */ /* 0x000f220000000800 */
[----:B--2---:R-:W-:Y:S02]  /*4740*/  UISETP.NE.U32.AND UP2, UPT, UR8, URZ, UPT ;  /* 0x000000ff0800728c */ /* 0x004fe4000bf45070 */
[----:B------:R-:W-:Y:S02]  /*4750*/  UIADD3 UR8, UPT, UPT, UR6, 0xc0, URZ ;  /* 0x000000c006087890 */ /* 0x000fe4000fffe0ff */
[----:B---3--:R-:W-:-:S03]  /*4760*/  UISETP.NE.U32.AND UP3, UPT, UR4, URZ, UPT ;  /* 0x000000ff0400728c */ /* 0x008fc6000bf65070 */
[----:B------:R-:W2:Y:S01]  /*4770*/  LDC R18, c[0x0][0xb20] ;  /* 0x0002c800ff127b82 */ /* 0x000ea20000000800 */
[----:B-1----:R-:W-:Y:S01]  /*4780*/  ISETP.NE.AND P1, PT, R0, 0x1, PT ;  /* 0x000000010000780c */ /* 0x002fe20003f25270 */
[----:B------:R-:W-:Y:S02]  /*4790*/  UISETP.NE.AND.EX UP2, UPT, UR9, URZ, UPT, UP2 ;  /* 0x000000ff0900728c */ /* 0x000fe4000bf45320 */
[----:B------:R-:W-:Y:S02]  /*47a0*/  UPRMT UR37, UR37, 0x654, UR8 ;  /* 0x0000065425257896 */ /* 0x000fe40008000008 */
[----:B------:R-:W-:Y:S02]  /*47b0*/  UISETP.NE.AND.EX UP3, UPT, UR5, URZ, UPT, UP3 ;  /* 0x000000ff0500728c */ /* 0x000fe4000bf65330 */
[----:B------:R-:W1:Y:S08]  /*47c0*/  LDC.64 R32, c[0x0][0x348] ;  /* 0x0000d200ff207b82 */ /* 0x000e700000000a00 */
[----:B------:R-:W3:Y:S08]  /*47d0*/  LDC.64 R16, c[0x0][0xb10] ;  /* 0x0002c400ff107b82 */ /* 0x000ef00000000a00 */
[----:B------:R-:W1:Y:S08]  /*47e0*/  LDC.64 R6, c[0x0][0xb18] ;  /* 0x0002c600ff067b82 */ /* 0x000e700000000a00 */
[----:B------:R-:W1:Y:S08]  /*47f0*/  LDC.64 R4, c[0x0][0xb28] ;  /* 0x0002ca00ff047b82 */ /* 0x000e700000000a00 */
[----:B--2-4-:R-:W1:Y:S02]  /*4800*/  LDC R24, c[0x0][0x374] ;  /* 0x0000dd00ff187b82 */ /* 0x014e640000000800 */
.L_x_102:
[C---:B------:R-:W-:Y:S02]  /*4810*/  LEA R0, R29.reuse, UR6, 0x3 ;  /* 0x000000061d007c11 */ /* 0x040fe4000f8e18ff */
[----:B------:R-:W-:Y:S02]  /*4820*/  SHF.L.U32 R3, R28, 0x1f, RZ ;  /* 0x0000001f1c037819 */ /* 0x000fe400000006ff */
[----:B------:R-:W-:Y:S02]  /*4830*/  LEA R20, R29, UR6, 0x4 ;  /* 0x000000061d147c11 */ /* 0x000fe4000f8e20ff */
[----:B--2---:R-:W2:Y:S02]  /*4840*/  SYNCS.PHASECHK.TRANS64.TRYWAIT P0, [R0+URZ+0xe0], R3 ;  /* 0x0000e003000075a7 */ /* 0x004ea400080011ff */
[----:B--2---:R-:W-:Y:S05]  /*4850*/  @!P0 BRA `(.L_x_95) ;  /* 0x0000003000048947 */ /* 0x004fea0003800000 */
.L_x_168:
[----:B------:R-:W-:Y:S01]  /*4860*/  ISETP.GE.AND P0, PT, R40, 0x1, PT ;  /* 0x000000012800780c */ /* 0x000fe20003f06270 */
[----:B------:R-:W4:Y:S01]  /*4870*/  LDS.128 R20, [R20+0x170] ;  /* 0x0001700014147984 */ /* 0x000f220000000c00 */
[----:B------:R-:W-:Y:S01]  /*4880*/  ISETP.NE.U32.AND P4, PT, RZ, UR4, PT ;  /* 0x00000004ff007c0c */ /* 0x000fe2000bf85070 */
[----:B--2---:R-:W-:Y:S01]  /*4890*/  VIADD R0, R0, 0xf0 ;  /* 0x000000f000007836 */ /* 0x004fe20000000000 */
[----:B------:R-:W-:Y:S02]  /*48a0*/  SHF.L.U32 R26, R30, 0x1f, RZ ;  /* 0x0000001f1e1a7819 */ /* 0x000fe400000006ff */
[----:B------:R-:W-:Y:S02]  /*48b0*/  ISETP.NE.AND.EX P4, PT, RZ, UR5, PT, P4 ;  /* 0x00000005ff007c0c */ /* 0x000fe4000bf85340 */
[----:B------:R-:W-:Y:S01]  /*48c0*/  PRMT R0, RZ, 0x654, R0 ;  /* 0x00000654ff007816 */ /* 0x000fe20000000000 */
[----:B------:R-:W-:Y:S01]  /*48d0*/  @!PT LDS RZ, [RZ] ;  /* 0x00000000fffff984 */ /* 0x000fe20000000800 */
[----:B------:R-:W-:Y:S01]  /*48e0*/  @!PT LDS RZ, [RZ] ;  /* 0x00000000fffff984 */ /* 0x000fe20000000800 */
[----:B------:R-:W-:Y:S01]  /*48f0*/  @!PT LDS RZ, [RZ] ;  /* 0x00000000fffff984 */ /* 0x000fe20000000800 */
[----:B------:R-:W-:Y:S01]  /*4900*/  @!PT LDS RZ, [RZ] ;  /* 0x00000000fffff984 */ /* 0x000fe20000000800 */
[----:B------:R2:W-:Y:S06]  /*4910*/  MEMBAR.ALL.CTA ;  /* 0x0000000000007992 */ /* 0x0005ec0000008000 */
[----:B--2---:R-:W2:Y:S02]  /*4920*/  FENCE.VIEW.ASYNC.S ;  /* 0x00000000000073c6 */ /* 0x004ea40000000000 */
[----:B--2---:R2:W-:Y:S01]  /*4930*/  SYNCS.ARRIVE.TRANS64.RED.A1T0 RZ, [R0+URZ], RZ ;  /* 0x000000ff00ff79a7 */ /* 0x0045e200081004ff */
[----:B----4-:R-:W-:Y:S11]  /*4940*/  LOP3.LUT P3, RZ, R22, 0x1, RZ, 0xc0, !PT ;  /* 0x0000000116ff7812 */ /* 0x010ff6000786c0ff */
[----:B------:R-:W-:Y:S02]  /*4950*/  @!UPT UIADD3 URZ, UPT, UPT, URZ, URZ, URZ ;  /* 0x000000fffffff290 */ /* 0x000fe4000fffe0ff */
[----:B------:R-:W-:Y:S02]  /*4960*/  @P3 MOV R13, R20 ;  /* 0x00000014000d3202 */ /* 0x000fe40000000f00 */
[----:B------:R-:W-:Y:S01]  /*4970*/  @P3 LOP3.LUT R8, R21, 0xffff, RZ, 0xc0, !PT ;  /* 0x0000ffff15083812 */ /* 0x000fe200078ec0ff */
[----:B--2---:R-:W-:Y:S06]  /*4980*/  @!P0 BRA `(.L_x_96) ;  /* 0x0000000000a48947 */ /* 0x004fec0003800000 */
[----:B-1----:R-:W-:Y:S01]  /*4990*/  IMAD.HI.U32 R31, R24, R7, RZ ;  /* 0x00000007181f7227 */ /* 0x002fe200078e00ff */
[----:B------:R-:W-:Y:S02]  /*49a0*/  ISETP.NE.AND P0, PT, R6, 0x1, PT ;  /* 0x000000010600780c */ /* 0x000fe40003f05270 */
[----:B------:R-:W-:Y:S01]  /*49b0*/  ISETP.NE.AND P2, PT, R40, 0x1, PT ;  /* 0x000000012800780c */ /* 0x000fe20003f45270 */
[----:B---3--:R-:W-:Y:S01]  /*49c0*/  IMAD.HI.U32 R34, R19, R16, RZ ;  /* 0x0000001013227227 */ /* 0x008fe200078e00ff */
[----:B------:R-:W-:Y:S02]  /*49d0*/  SHF.R.U32.HI R31, RZ, R18, R31 ;  /* 0x00000012ff1f7219 */ /* 0x000fe4000001161f */
[----:B------:R-:W-:Y:S01]  /*49e0*/  ISETP.NE.AND P5, PT, R2, 0x1, PT ;  /* 0x000000010200780c */ /* 0x000fe20003fa5270 */
[----:B------:R-:W-:Y:S01]  /*49f0*/  IMAD.HI.U32 R36, R13, R16, RZ ;  /* 0x000000100d247227 */ /* 0x000fe200078e00ff */
[----:B------:R-:W-:Y:S02]  /*4a00*/  SHF.R.U32.HI R34, RZ, R17, R34 ;  /* 0x00000011ff227219 */ /* 0x000fe40000011622 */
[----:B------:R-:W-:Y:S01]  /*4a10*/  SEL R3, R24, R31, !P0 ;  /* 0x0000001f18037207 */ /* 0x000fe20004000000 */
[C---:B------:R-:W-:Y:S01]  /*4a20*/  IMAD.HI.U32 R31, R8.reuse, R7, RZ ;  /* 0x00000007081f7227 */ /* 0x040fe200078e00ff */
[----:B------:R-:W-:Y:S02]  /*4a30*/  SEL R11, R19, R34, !P5 ;  /* 0x00000022130b7207 */ /* 0x000fe40006800000 */
[----:B------:R-:W-:Y:S01]  /*4a40*/  SHF.R.U32.HI R36, RZ, R17, R36 ;  /* 0x00000011ff247219 */ /* 0x000fe20000011624 */
[----:B------:R-:W-:Y:S01]  /*4a50*/  IMAD.HI.U32 R38, R3, R4, RZ ;  /* 0x0000000403267227 */ /* 0x000fe200078e00ff */
[----:B------:R-:W-:Y:S03]  /*4a60*/  SHF.R.U32.HI R31, RZ, R18, R31 ;  /* 0x00000012ff1f7219 */ /* 0x000fe6000001161f */
[----:B------:R-:W-:Y:S01]  /*4a70*/  IMAD.HI.U32 R34, R11, R4, RZ ;  /* 0x000000040b227227 */ /* 0x000fe200078e00ff */
[----:B------:R-:W-:Y:S02]  /*4a80*/  @P2 SHF.R.U32.HI R3, RZ, R5, R38 ;  /* 0x00000005ff032219 */ /* 0x000fe40000011626 */
[----:B------:R-:W-:Y:S02]  /*4a90*/  SEL R9, R8, R31, !P0 ;  /* 0x0000001f08097207 */ /* 0x000fe40004000000 */
[----:B------:R-:W-:Y:S01]  /*4aa0*/  @P2 SHF.R.U32.HI R11, RZ, R5, R34 ;  /* 0x00000005ff0b2219 */ /* 0x000fe20000011622 */
[C---:B------:R-:W-:Y:S01]  /*4ab0*/  IMAD R10, R40.reuse, R3, RZ ;  /* 0x00000003280a7224 */ /* 0x040fe200078e02ff */
[----:B------:R-:W-:Y:S01]  /*4ac0*/  SEL R3, R13, R36, !P5 ;  /* 0x000000240d037207 */ /* 0x000fe20006800000 */
[C---:B------:R-:W-:Y:S03]  /*4ad0*/  IMAD.HI.U32 R14, R9.reuse, R4, RZ ;  /* 0x00000004090e7227 */ /* 0x040fe600078e00ff */
[----:B------:R-:W-:Y:S01]  /*4ae0*/  ISETP.GE.AND P0, PT, R9, R10, PT ;  /* 0x0000000a0900720c */ /* 0x000fe20003f06270 */
[C---:B------:R-:W-:Y:S01]  /*4af0*/  IMAD R12, R40.reuse, R11, RZ ;  /* 0x0000000b280c7224 */ /* 0x040fe200078e02ff */
[-C--:B------:R-:W-:Y:S04]  /*4b00*/  SHF.R.U32.HI R14, RZ, R5.reuse, R14 ;  /* 0x00000005ff0e7219 */ /* 0x080fe8000001160e */
[----:B------:R-:W-:Y:S02]  /*4b10*/  ISETP.GE.OR P0, PT, R3, R12, P0 ;  /* 0x0000000c0300720c */ /* 0x000fe40000706670 */
[----:B------:R-:W-:Y:S05]  /*4b20*/  SEL R15, R9, R14, !P2 ;  /* 0x0000000e090f7207 */ /* 0x000fea0005000000 */
[----:B------:R-:W-:Y:S04]  /*4b30*/  IMAD.MOV R14, RZ, RZ, -R15 ;  /* 0x000000ffff0e7224 */ /* 0x000fe800078e0a0f */
[----:B------:R-:W-:Y:S02]  /*4b40*/  IMAD R14, R40, R14, R9 ;  /* 0x0000000e280e7224 */ /* 0x000fe400078e0209 */
[C---:B------:R-:W-:Y:S05]  /*4b50*/  @!P0 IMAD.HI.U32 R10, R3.reuse, R4, RZ ;  /* 0x00000004030a8227 */ /* 0x040fea00078e00ff */
[----:B------:R-:W-:Y:S04]  /*4b60*/  @!P0 SHF.R.U32.HI R10, RZ, R5, R10 ;  /* 0x00000005ff0a8219 */ /* 0x000fe8000001160a */
[----:B------:R-:W-:Y:S01]  /*4b70*/  @!P0 SEL R0, R3, R10, !P2 ;  /* 0x0000000a03008207 */ /* 0x000fe20005000000 */
[----:B------:R-:W-:Y:S03]  /*4b80*/  IMAD.MOV R10, RZ, RZ, -R3 ;  /* 0x000000ffff0a7224 */ /* 0x000fe600078e0a03 */
[----:B------:R-:W-:Y:S01]  /*4b90*/  @!P0 IADD3 R15, PT, PT, R15, -R0, RZ ;  /* 0x800000000f0f8210 */ /* 0x000fe20007ffe0ff */
[----:B------:R-:W-:Y:S01]  /*4ba0*/  @!P0 IMAD R0, R11, R14, R0 ;  /* 0x0000000e0b008224 */ /* 0x000fe200078e0200 */
[----:B------:R-:W-:Y:S01]  /*4bb0*/  IADD3 R11, PT, PT, -R9, RZ, RZ ;  /* 0x000000ff090b7210 */ /* 0x000fe20007ffe1ff */
[----:B------:R-:W-:Y:S02]  /*4bc0*/  IMAD R13, R2, R10, R13 ;  /* 0x0000000a020d7224 */ /* 0x000fe400078e020d */
[----:B------:R-:W-:Y:S02]  /*4bd0*/  @!P0 IMAD R9, R15, R40, R3 ;  /* 0x000000280f098224 */ /* 0x000fe400078e0203 */
[----:B------:R-:W-:Y:S02]  /*4be0*/  @!P0 IMAD.MOV.U32 R3, RZ, RZ, R0 ;  /* 0x000000ffff038224 */ /* 0x000fe400078e0000 */
[----:B------:R-:W-:Y:S02]  /*4bf0*/  IMAD R8, R6, R11, R8 ;  /* 0x0000000b06087224 */ /* 0x000fe400078e0208 */
[----:B------:R-:W-:Y:S02]  /*4c00*/  IMAD R13, R3, R2, R13 ;  /* 0x00000002030d7224 */ /* 0x000fe400078e020d */
[----:B------:R-:W-:Y:S02]  /*4c10*/  IMAD R8, R9, R6, R8 ;  /* 0x0000000609087224 */ /* 0x000fe400078e0208 */
.L_x_96:
[----:B------:R-:W-:Y:S05]  /*4c20*/  BRA.U UP1, `(.L_x_97) ;  /* 0x0000000101107547 */ /* 0x000fea000b800000 */
[----:B------:R-:W-:Y:S04]  /*4c30*/  MOV R0, UR7 ;  /* 0x0000000700007c02 */ /* 0x000fe80008000f00 */
[----:B------:R-:W-:Y:S04]  /*4c40*/  SHF.L.U32 R3, R0, 0x1f, RZ ;  /* 0x0000001f00037819 */ /* 0x000fe800000006ff */
[----:B------:R-:W2:Y:S02]  /*4c50*/  SYNCS.PHASECHK.TRANS64.TRYWAIT P0, [UR6+0xd8], R3 ;  /* 0x0000d803ff0075a7 */ /* 0x000ea40008001106 */
[----:B--2---:R-:W-:Y:S05]  /*4c60*/  @!P0 BRA `(.L_x_98) ;  /* 0x0000002c00148947 */ /* 0x004fea0003800000 */
.L_x_97:
[----:B------:R-:W-:Y:S05]  /*4c70*/  BRA.U !UP3, `(.L_x_99) ;  /* 0x000000010b347547 */ /* 0x000fea000b800000 */
[----:B------:R-:W-:Y:S01]  /*4c80*/  UPLOP3.LUT UP0, UPT, UPT, UPT, UP2, 0x80, 0x8 ;  /* 0x000000000008789c */ /* 0x000fe20003f0f020 */
[----:B--2---:R-:W-:Y:S02]  /*4c90*/  HFMA2 R0, -RZ, RZ, 0, 5.9604644775390625e-08 ;  /* 0x00000001ff007431 */ /* 0x004fe400000001ff */
[----:B------:R-:W-:Y:S03]  /*4ca0*/  IMAD.MOV.U32 R95, RZ, RZ, 0x1 ;  /* 0x00000001ff5f7424 */ /* 0x000fe600078e00ff */
[----:B------:R-:W-:Y:S05]  /*4cb0*/  PLOP3.LUT P0, PT, PT, PT, UP0, 0x80, 0x8 ;  /* 0x000000000008781c */ /* 0x000fea0003f0f008 */
[----:B------:R-:W2:Y:S01]  /*4cc0*/  @UP0 LDCU.64 UR10, c[0x0][0x888] ;  /* 0x00011100ff0a07ac */ /* 0x000ea20008000a00 */
[----:B------:R-:W-:Y:S07]  /*4cd0*/  @UP0 UIMAD UR8, UR36, UR4, URZ ;  /* 0x00000004240802a4 */ /* 0x000fee000f8e02ff */
[----:B------:R-:W-:Y:S01]  /*4ce0*/  @!P0 PRMT R95, R0, 0x7610, R95 ;  /* 0x00007610005f8816 */ /* 0x000fe2000000005f */
[----:B--2---:R-:W-:Y:S03]  /*4cf0*/  @UP0 UIMAD.WIDE UR10, UR8, 0x4, UR10 ;  /* 0x00000004080a08a5 */ /* 0x004fe6000f8e020a */
[----:B------:R-:W2:Y:S03]  /*4d00*/  @!UP0 LDCU UR8, c[0x0][0x880] ;  /* 0x00011000ff0887ac */ /* 0x000ea60008000800 */
[----:B------:R-:W-:Y:S01]  /*4d10*/  IMAD.U32 R10, RZ, RZ, UR10 ;  /* 0x0000000aff0a7e24 */ /* 0x000fe2000f8e00ff */
[----:B------:R-:W-:Y:S05]  /*4d20*/  MOV R11, UR11 ;  /* 0x0000000b000b7c02 */ /* 0x000fea0008000f00 */
[----:B-----5:R4:W5:Y:S02]  /*4d30*/  @P0 LDG.E R49, desc[UR40][R10.64] ;  /* 0x000000280a310981 */ /* 0x020964000c1e1900 */
[----:B--2-4-:R-:W-:Y:S07]  /*4d40*/  @!P0 IMAD.U32 R49, RZ, RZ, UR8 ;  /* 0x00000008ff318e24 */ /* 0x014fee000f8e00ff */
.L_x_99:
[----:B-----5:R-:W-:Y:S01]  /*4d50*/  @!P4 FSETP.EQ.AND P5, PT, R49, RZ, PT ;  /* 0x000000ff3100c20b */ /* 0x020fe20003fa2000 */
[----:B------:R-:W-:Y:S01]  /*4d60*/  @!UPT UIADD3 URZ, UPT, UPT, URZ, URZ, URZ ;  /* 0x000000fffffff290 */ /* 0x000fe2000fffe0ff */
[----:B------:R-:W-:Y:S11]  /*4d70*/  @!P4 BRA `(.L_x_100) ;  /* 0x000000000014c947 */ /* 0x000ff60003800000 */
[----:B------:R-:W-:Y:S02]  /*4d80*/  LOP3.LUT P0, RZ, R95, 0xff, RZ, 0xc0, !PT ;  /* 0x000000ff5fff7812 */ /* 0x000fe4000780c0ff */
[----:B------:R-:W-:Y:S04]  /*4d90*/  PLOP3.LUT P5, PT, PT, PT, UP0, 0x80, 0x8 ;  /* 0x000000000008781c */ /* 0x000fe80003faf008 */
[----:B------:R-:W-:Y:S07]  /*4da0*/  PLOP3.LUT P5, PT, P5, PT, PT, 0x8, 0x80 ;  /* 0x000000000080781c */ /* 0x000fee0002fae170 */
[----:B------:R-:W-:Y:S11]  /*4db0*/  @P0 FSETP.EQ.AND P5, PT, R49, RZ, PT ;  /* 0x000000ff3100020b */ /* 0x000ff60003fa2000 */
[----:B------:R-:W-:Y:S02]  /*4dc0*/  @!UPT UIADD3 URZ, UPT, UPT, URZ, URZ, URZ ;  /* 0x000000fffffff290 */ /* 0x000fe4000fffe0ff */
.L_x_100:
[----:B------:R-:W4:Y:S01]  /*4dd0*/  SYNCS.PHASECHK.TRANS64.TRYWAIT P4, [UR6+0xc8], R26 ;  /* 0x0000c81aff0075a7 */ /* 0x000f220008081106 */
[----:B------:R-:W-:Y:S01]  /*4de0*/  @P3 SHF.R.U32.HI R27, RZ, 0x10, R21 ;  /* 0x00000010ff1b3819 */ /* 0x000fe20000011615 */
[----:B------:R-:W-:Y:S01]  /*4df0*/  VIADD R29, R29, 0x1 ;  /* 0x000000011d1d7836 */ /* 0x000fe20000000000 */
[----:B------:R-:W5:Y:S08]  /*4e00*/  LDC.64 R14, c[0x0][0xb10] ;  /* 0x0002c400ff0e7b82 */ /* 0x000f700000000a00 */
[----:B------:R-:W1:Y:S08]  /*4e10*/  LDC.64 R10, c[0x0][0xb18] ;  /* 0x0002c600ff0a7b82 */ /* 0x000e700000000a00 */
[----:B--2---:R-:W2:Y:S08]  /*4e20*/  @!P1 LDC R0, c[0x0][0xb20] ;  /* 0x0002c800ff009b82 */ /* 0x004eb00000000800 */
[----:B------:R-:W3:Y:S01]  /*4e30*/  @!P1 LDC R3, c[0x0][0xb0c] ;  /* 0x0002c300ff039b82 */ /* 0x000ee20000000800 */
[----:B-----5:R-:W-:Y:S05]  /*4e40*/  @!P1 IMAD.HI.U32 R14, R13, R14, RZ ;  /* 0x0000000e0d0e9227 */ /* 0x020fea00078e00ff */
[----:B------:R-:W-:Y:S01]  /*4e50*/  @!P1 SHF.R.U32.HI R14, RZ, R15, R14 ;  /* 0x0000000fff0e9219 */ /* 0x000fe2000001160e */
[----:B-1----:R-:W-:Y:S01]  /*4e60*/  @!P1 IMAD.HI.U32 R11, R8, R11, RZ ;  /* 0x0000000b080b9227 */ /* 0x002fe200078e00ff */
[----:B------:R-:W-:Y:S04]  /*4e70*/  @!P1 ISETP.NE.AND P0, PT, R10, 0x1, PT ;  /* 0x000000010a00980c */ /* 0x000fe80003f05270 */
[----:B--2---:R-:W-:Y:S02]  /*4e80*/  @!P1 SHF.R.U32.HI R9, RZ, R0, R11 ;  /* 0x00000000ff099219 */ /* 0x004fe4000001160b */
[----:B---3--:R-:W-:Y:S02]  /*4e90*/  @!P1 ISETP.NE.AND P2, PT, R3, 0x1, PT ;  /* 0x000000010300980c */ /* 0x008fe40003f45270 */
[----:B------:R-:W-:Y:S02]  /*4ea0*/  @!P1 SEL R9, R8, R9, !P0 ;  /* 0x0000000908099207 */ /* 0x000fe40004000000 */
[----:B------:R-:W-:Y:S02]  /*4eb0*/  ELECT P0, URZ, PT ;  /* 0x0000000000ff782f */ /* 0x000fe40003800000 */
[----:B------:R-:W-:Y:S05]  /*4ec0*/  @!P1 SEL R14, R13, R14, !P2 ;  /* 0x0000000e0d0e9207 */ /* 0x000fea0005000000 */
[----:B------:R-:W-:Y:S02]  /*4ed0*/  @!P1 IMAD.IADD R0, R9, 0x1, -R14 ;  /* 0x0000000109009824 */ /* 0x000fe400078e0a0e */
[----:B------:R-:W-:Y:S02]  /*4ee0*/  @!P1 IMAD.IADD R9, R14, 0x1, -R9 ;  /* 0x000000010e099824 */ /* 0x000fe400078e0a09 */
[----:B------:R-:W-:Y:S02]  /*4ef0*/  @!P1 IMAD R13, R0, R3, R13 ;  /* 0x00000003000d9224 */ /* 0x000fe400078e020d */
[----:B------:R-:W-:Y:S01]  /*4f00*/  @!P1 IMAD R8, R9, R10, R8 ;  /* 0x0000000a09089224 */ /* 0x000fe200078e0208 */
[----:B----4-:R-:W-:Y:S06]  /*4f10*/  @!P4 BRA `(.L_x_101) ;  /* 0x000000280080c947 */ /* 0x010fec0003800000 */
.L_x_171:
[----:B------:R-:W-:Y:S01]  /*4f20*/  PLOP3.LUT P5, PT, P5, P0, PT, 0xf2, 0x2f ;  /* 0x00000000002f781c */ /* 0x000fe20002fa1e72 */
[----:B------:R-:W-:Y:S01]  /*4f30*/  UMOV UR14, 0x0 ;  /* 0x00000000000e7882 */ /* 0x000fe20000000000 */
[----:B------:R-:W-:Y:S01]  /*4f40*/  LOP3.LUT R30, R30, 0x1, RZ, 0x3c, !PT ;  /* 0x000000011e1e7812 */ /* 0x000fe200078e3cff */
[----:B------:R-:W-:Y:S01]  /*4f50*/  UMOV UR15, 0x10000000 ;  /* 0x10000000000f7882 */ /* 0x000fe20000000000 */
[----:B------:R-:W-:Y:S01]  /*4f60*/  UMOV UR12, UR36 ;  /* 0x00000024000c7c82 */ /* 0x000fe20008000000 */
[----:B------:R-:W-:Y:S08]  /*4f70*/  @P3 R2UR UR36, R27 ;  /* 0x000000001b2432ca */ /* 0x000ff000000e0000 */
[----:B-1----:R-:W-:Y:S01]  /*4f80*/  @!P5 IADD3 R3, P0, PT, R32, 0x580, RZ ;  /* 0x000005802003d810 */ /* 0x002fe20007f1e0ff */
[----:B------:R-:W-:Y:S01]  /*4f90*/  @!P5 IMAD.SHL.U32 R94, R94, 0x20, RZ ;  /* 0x000000205e5ed824 */ /* 0x000fe200078e00ff */
[----:B------:R-:W-:Y:S01]  /*4fa0*/  VOTEU.ALL UP1, P5 ;  /* 0x0000000000ff7886 */ /* 0x000fe20002820000 */
[----:B------:R-:W-:Y:S01]  /*4fb0*/  @!P5 IMAD.SHL.U32 R93, R93, 0x80, RZ ;  /* 0x000000805d5dd824 */ /* 0x000fe200078e00ff */
[----:B------:R-:W-:Y:S01]  /*4fc0*/  @!P5 R2UR UR9, R3 ;  /* 0x000000000309d2ca */ /* 0x000fe200000e0000 */
[----:B------:R-:W-:Y:S01]  /*4fd0*/  @!P5 IMAD.X R0, RZ, RZ, R33, P0 ;  /* 0x000000ffff00d224 */ /* 0x000fe200000e0621 */
[----:B------:R-:W-:Y:S01]  /*4fe0*/  @!P5 R2UR UR10, R94 ;  /* 0x000000005e0ad2ca */ /* 0x000fe200000e0000 */
[----:B------:R-:W-:Y:S01]  /*4ff0*/  IMAD.IADD R94, R8, 0x1, R81 ;  /* 0x00000001085e7824 */ /* 0x000fe200078e0251 */
[----:B------:R-:W-:Y:S01]  /*5000*/  @!P5 R2UR UR11, R93 ;  /* 0x000000005d0bd2ca */ /* 0x000fe200000e0000 */
[----:B------:R-:W-:Y:S01]  /*5010*/  IMAD.IADD R93, R13, 0x1, R92 ;  /* 0x000000010d5d7824 */ /* 0x000fe200078e025c */
[----:B------:R-:W-:Y:S02]  /*5020*/  @!P5 R2UR UR8, R0 ;  /* 0x000000000008d2ca */ /* 0x000fe400000e0000 */
[C---:B------:R-:W-:Y:S04]  /*5030*/  ISETP.NE.AND P0, PT, R29.reuse, 0x2, PT ;  /* 0x000000021d00780c */ /* 0x040fe80003f05270 */
[----:B------:R-:W-:Y:S01]  /*5040*/  SEL R3, RZ, 0x1, P0 ;  /* 0x00000001ff037807 */ /* 0x000fe20000000000 */
[----:B------:R-:W-:Y:S01]  /*5050*/  IMAD.U32 R10, RZ, RZ, UR9 ;  /* 0x00000009ff0a7e24 */ /* 0x000fe2000f8e00ff */
[----:B------:R-:W-:Y:S01]  /*5060*/  @!UP1 UIADD3 UR9, UPT, UPT, UR6, 0xc0, URZ ;  /* 0x000000c006099890 */ /* 0x000fe2000fffe0ff */
[----:B------:R-:W-:Y:S02]  /*5070*/  SEL R29, R29, RZ, P0 ;  /* 0x000000ff1d1d7207 */ /* 0x000fe40000000000 */
[----:B------:R-:W-:Y:S02]  /*5080*/  LOP3.LUT R28, R28, R3, RZ, 0x3c, !PT ;  /* 0x000000031c1c7212 */ /* 0x000fe400078e3cff */
[----:B------:R-:W-:Y:S01]  /*5090*/  IMAD.U32 R11, RZ, RZ, UR8 ;  /* 0x00000008ff0b7e24 */ /* 0x000fe2000f8e00ff */
[----:B------:R-:W-:Y:S01]  /*50a0*/  @!P5 R2UR UR16, R10 ;  /* 0x000000000a10d2ca */ /* 0x000fe200000e0000 */
[----:B------:R-:W-:Y:S01]  /*50b0*/  @!UP1 UIADD3 UR8, UPT, UPT, UR6, 0x200, URZ ;  /* 0x0000020006089890 */ /* 0x000fe2000fffe0ff */
[----:B------:R-:W-:Y:S02]  /*50c0*/  VOTEU.ALL UP1, P5 ;  /* 0x0000000000ff7886 */ /* 0x000fe40002820000 */
[----:B------:R-:W-:Y:S11]  /*50d0*/  @!P5 R2UR UR17, R11 ;  /* 0x000000000b11d2ca */ /* 0x000ff600000e0000 */
[----:B------:R-:W-:Y:S02]  /*50e0*/  @!UPT UIADD3 URZ, UPT, UPT, URZ, URZ, URZ ;  /* 0x000000fffffff290 */ /* 0x000fe4000fffe0ff */
[----:B------:R2:W-:Y:S01]  /*50f0*/  @!UP1 UTMALDG.3D [UR8], [UR16], desc[UR14] ;  /* 0x00000e08100095b4 */ /* 0x0005e20008011000 */
[----:B------:R2:W-:Y:S01]  /*5100*/  @!P5 SYNCS.ARRIVE.TRANS64.RED.A0TR RZ, [UR6+0xc0], R25 ;  /* 0x0000c019ffffd9a7 */ /* 0x0005e20008300406 */
[----:B------:R-:W-:Y:S01]  /*5110*/  UPLOP3.LUT UP1, UPT, UPT, UPT, UPT, 0x80, 0x8 ;  /* 0x000000000008789c */ /* 0x000fe20003f2f070 */
[----:B------:R-:W-:Y:S01]  /*5120*/  SYNCS.ARRIVE.TRANS64.RED.A1T0 RZ, [UR37], RZ ;  /* 0x000000ffffff79a7 */ /* 0x000fe20008100425 */
[----:B------:R-:W-:Y:S09]  /*5130*/  @P3 BRA `(.L_x_102) ;  /* 0xfffffff400b43947 */ /* 0x000ff2000383ffff */
[----:B------:R-:W-:Y:S07]  /*5140*/  MOV R0, UR6 ;  /* 0x0000000600007c02 */ /* 0x000fee0008000f00 */
.L_x_103:
[----:B-1----:R-:W-:-:S04]  /*5150*/  SHF.L.U32 R3, R30, 0x1f, RZ ;  /* 0x0000001f1e037819 */ /* 0x002fc800000006ff */
[----:B------:R1:W3:Y:S03]  /*5160*/  SYNCS.PHASECHK.TRANS64.TRYWAIT P0, [R0+URZ+0xc8], R3 ;  /* 0x0000c803000075a7 */ /* 0x0002e600080011ff */
[----:B---3--:R-:W-:Y:S05]  /*5170*/  @!P0 NANOSLEEP.SYNCS 0x989680 ;  /* 0x009896800000895d */ /* 0x008fea0003900000 */
[----:B------:R-:W3:Y:S02]  /*5180*/  @!P0 SYNCS.PHASECHK.TRANS64 P0, [R0+URZ+0xc8], R3 ;  /* 0x0000c803000085a7 */ /* 0x000ee400080010ff */
[----:B--23--:R-:W-:Y:S05]  /*5190*/  @P0 EXIT ;  /* 0x000000000000094d */ /* 0x00cfea0003800000 */
[----:B------:R-:W-:Y:S05]  /*51a0*/  BRA `(.L_x_103) ;  /* 0xfffffffc00e87947 */ /* 0x000fea000383ffff */
.L_x_94:
[----:B------:R-:W-:-:S06]  /*51b0*/  UISETP.GE.AND UP1, UPT, UR10, 0x4, UPT ;  /* 0x000000040a00788c */ /* 0x000fcc000bf26270 */
[----:B------:R-:W-:-:S13]  /*51c0*/  PLOP3.LUT P0, PT, PT, PT, UP1, 0x80, 0x8 ;  /* 0x000000000008781c */ /* 0x000fda0003f0f018 */
[----:B------:R-:W-:Y:S05]  /*51d0*/  @!P0 EXIT ;  /* 0x000000000000894d */ /* 0x000fea0003800000 */
[----:B------:R-:W-:Y:S01]  /*51e0*/  BAR.SYNC.DEFER_BLOCKING 0x6, 0xa0 ;  /* 0x0182800000007b1d */ /* 0x000fe20000010000 */
[C---:B------:R-:W-:Y:S01]  /*51f0*/  IMAD.SHL.U32 R4, R104.reuse, 0x20, RZ ;  /* 0x0000002068047824 */ /* 0x040fe200078e00ff */
[----:B------:R-:W-:Y:S01]  /*5200*/  MOV R110, RZ ;  /* 0x000000ff006e7202 */ /* 0x000fe20000000f00 */
[C---:B------:R-:W-:Y:S01]  /*5210*/  IMAD.SHL.U32 R105, R104.reuse, 0x4, RZ ;  /* 0x0000000468697824 */ /* 0x040fe200078e00ff */
[----:B------:R-:W-:Y:S01]  /*5220*/  CS2R R108, SRZ ;  /* 0x00000000006c7805 */ /* 0x000fe2000001ff00 */
[----:B------:R-:W-:Y:S01]  /*5230*/  IMAD.U32 R47, R104, 0x10000, RZ ;  /* 0x00010000682f7824 */ /* 0x000fe200078e00ff */
[----:B------:R-:W-:Y:S02]  /*5240*/  UMOV UR43, 0x400 ;  /* 0x00000400002b7882 */ /* 0x000fe40000000000 */
[----:B------:R-:W1:Y:S01]  /*5250*/  LDC R103, c[0x0][0x370] ;  /* 0x0000dc00ff677b82 */ /* 0x000e620000000800 */
[----:B------:R-:W-:Y:S01]  /*5260*/  ULEA UR43, UR37, UR43, 0x18 ;  /* 0x0000002b252b7291 */ /* 0x000fe2000f8ec0ff */
[----:B------:R-:W-:Y:S01]  /*5270*/  LOP3.LUT P0, R2, R4, 0x80, RZ, 0xc0, !PT ;  /* 0x0000008004027812 */ /* 0x000fe2000780c0ff */
[----:B------:R-:W-:Y:S01]  /*5280*/  IMAD.MOV.U32 R44, RZ, RZ, RZ ;  /* 0x000000ffff2c7224 */ /* 0x000fe200078e00ff */
[----:B------:R-:W-:Y:S01]  /*5290*/  LOP3.LUT R47, R47, 0x600000, RZ, 0xc0, !PT ;  /* 0x006000002f2f7812 */ /* 0x000fe200078ec0ff */
[----:B------:R-:W-:Y:S01]  /*52a0*/  UIADD3 UR4, UPT, UPT, UR43, 0x1200, URZ ;  /* 0x000012002b047890 */ /* 0x000fe2000fffe0ff */
[----:B------:R-:W-:Y:S01]  /*52b0*/  LOP3.LUT R105, R2, 0x10, R105, 0xf8, !PT ;  /* 0x0000001002697812 */ /* 0x000fe200078ef869 */
[----:B------:R-:W-:Y:S01]  /*52c0*/  HFMA2 R2, -RZ, RZ, 0, 9.5367431640625e-07 ;  /* 0x00000010ff027431 */ /* 0x000fe200000001ff */
[----:B------:R-:W2:Y:S01]  /*52d0*/  LDC R42, c[0x0][0xb0c] ;  /* 0x0002c300ff2a7b82 */ /* 0x000ea20000000800 */
[----:B------:R-:W-:Y:S01]  /*52e0*/  IMAD.MOV.U32 R114, RZ, RZ, RZ ;  /* 0x000000ffff727224 */ /* 0x000fe200078e00ff */
[----:B------:R-:W-:Y:S01]  /*52f0*/  LOP3.LUT R105, R105, 0xf60, R4, 0xf8, !PT ;  /* 0x00000f6069697812 */ /* 0x000fe200078ef804 */
[----:B------:R-:W3:Y:S01]  /*5300*/  LDCU.64 UR46, c[0x0][0x348] ;  /* 0x00006900ff2e77ac */ /* 0x000ee20008000a00 */
[----:B------:R-:W-:-:S03]  /*5310*/  MOV R111, UR4 ;  /* 0x00000004006f7c02 */ /* 0x000fc60008000f00 */
[----:B------:R-:W-:Y:S01]  /*5320*/  VIADD R101, R105, UR43 ;  /* 0x0000002b69657c36 */ /* 0x000fe20008000000 */
[----:B------:R-:W4:Y:S01]  /*5330*/  LDC R100, c[0x0][0xb20] ;  /* 0x0002c800ff647b82 */ /* 0x000f220000000800 */
[----:B------:R-:W3:Y:S01]  /*5340*/  LDS R0, [UR43+0x190] ;  /* 0x0001902bff007984 */ /* 0x000ee20008000800 */
[----:B------:R-:W-:Y:S01]  /*5350*/  SEL R2, R2, 0xfffffff0, !P0 ;  /* 0xfffffff002027807 */ /* 0x000fe20004000000 */
[----:B------:R-:W1:Y:S03]  /*5360*/  LDCU.64 UR38, c[0x0][0x888] ;  /* 0x00011100ff2677ac */ /* 0x000e660008000a00 */
[----:B------:R-:W-:Y:S01]  /*5370*/  IADD3 R101, PT, PT, R2, R101, RZ ;  /* 0x0000006502657210 */ /* 0x000fe20007ffe0ff */
[----:B------:R-:W-:Y:S01]  /*5380*/  UIADD3 UR42, UPT, UPT, UR43, 0x200, URZ ;  /* 0x000002002b2a7890 */ /* 0x000fe2000fffe0ff */
[----:B------:R-:W1:Y:S08]  /*5390*/  LDC R41, c[0x0][0xb30] ;  /* 0x0002cc00ff297b82 */ /* 0x000e700000000800 */
[----:B------:R-:W1:Y:S08]  /*53a0*/  LDC.64 R90, c[0x0][0xb10] ;  /* 0x0002c400ff5a7b82 */ /* 0x000e700000000a00 */
[----:B------:R-:W1:Y:S08]  /*53b0*/  LDC.64 R38, c[0x0][0xb18] ;  /* 0x0002c600ff267b82 */ /* 0x000e700000000a00 */
[----:B------:R-:W1:Y:S08]  /*53c0*/  LDC.64 R86, c[0x0][0x888] ;  /* 0x00022200ff567b82 */ /* 0x000e700000000a00 */
[----:B------:R-:W1:Y:S01]  /*53d0*/  LDC.64 R36, c[0x0][0xb28] ;  /* 0x0002ca00ff247b82 */ /* 0x000e620000000a00 */
[----:B---3--:R-:W-:-:S07]  /*53e0*/  IMAD.IADD R47, R0, 0x1, R47 ;  /* 0x00000001002f7824 */ /* 0x008fce00078e022f */
[----:B------:R-:W3:Y:S08]  /*53f0*/  LDC.64 R88, c[0x0][0x890] ;  /* 0x00022400ff587b82 */ /* 0x000ef00000000a00 */
[----:B------:R-:W1:Y:S08]  /*5400*/  LDC.64 R84, c[0x0][0x8b0] ;  /* 0x00022c00ff547b82 */ /* 0x000e700000000a00 */
[----:B------:R-:W1:Y:S08]  /*5410*/  LDC.64 R82, c[0x0][0x8a8] ;  /* 0x00022a00ff527b82 */ /* 0x000e700000000a00 */
[----:B--2-4-:R-:W1:Y:S02]  /*5420*/  LDC R102, c[0x0][0x374] ;  /* 0x0000dd00ff667b82 */ /* 0x014e640000000800 */
.L_x_121:
[C---:B------:R-:W-:Y:S02]  /*5430*/  LEA R0, R114.reuse, UR43, 0x3 ;  /* 0x0000002b72007c11 */ /* 0x040fe4000f8e18ff */
[----:B------:R-:W-:Y:S02]  /*5440*/  SHF.L.U32 R3, R109, 0x1f, RZ ;  /* 0x0000001f6d037819 */ /* 0x000fe400000006ff */
[----:B------:R-:W-:Y:S02]  /*5450*/  LEA R16, R114, UR43, 0x4 ;  /* 0x0000002b72107c11 */ /* 0x000fe4000f8e20ff */
[----:B--2---:R-:W2:Y:S02]  /*5460*/  SYNCS.PHASECHK.TRANS64.TRYWAIT P0, [R0+URZ+0xe0], R3 ;  /* 0x0000e003000075a7 */ /* 0x004ea400080011ff */
[----:B--23--:R-:W-:Y:S05]  /*5470*/  @!P0 BRA `(.L_x_104) ;  /* 0x0000002400408947 */ /* 0x00cfea0003800000 */
.L_x_172:
[----:B------:R-:W4:Y:S01]  /*5480*/  LDC.64 R12, c[0x0][0xb10] ;  /* 0x0002c400ff0c7b82 */ /* 0x000f220000000a00 */
[----:B------:R-:W3:Y:S01]  /*5490*/  LDS.128 R16, [R16+0x170] ;  /* 0x0001700010107984 */ /* 0x000ee20000000c00 */
[----:B-1----:R-:W-:Y:S01]  /*54a0*/  ISETP.NE.AND P1, PT, R41, 0x1, PT ;  /* 0x000000012900780c */ /* 0x002fe20003f25270 */
[----:B--2---:R-:W-:Y:S01]  /*54b0*/  VIADD R0, R0, 0xf0 ;  /* 0x000000f000007836 */ /* 0x004fe20000000000 */
[----:B------:R-:W-:Y:S04]  /*54c0*/  ISETP.GE.AND P0, PT, R40, 0x1, PT ;  /* 0x000000012800780c */ /* 0x000fe80003f06270 */
[----:B------:R-:W1:Y:S01]  /*54d0*/  LDC.64 R10, c[0x0][0xb18] ;  /* 0x0002c600ff0a7b82 */ /* 0x000e620000000a00 */
[----:B------:R-:W-:Y:S01]  /*54e0*/  PRMT R0, RZ, 0x654, R0 ;  /* 0x00000654ff007816 */ /* 0x000fe20000000000 */
[----:B------:R-:W-:Y:S01]  /*54f0*/  @!PT LDS RZ, [RZ] ;  /* 0x00000000fffff984 */ /* 0x000fe20000000800 */
[----:B------:R-:W-:Y:S01]  /*5500*/  @!PT LDS RZ, [RZ] ;  /* 0x00000000fffff984 */ /* 0x000fe20000000800 */
[----:B------:R-:W-:Y:S01]  /*5510*/  @!PT LDS RZ, [RZ] ;  /* 0x00000000fffff984 */ /* 0x000fe20000000800 */
[----:B------:R-:W-:Y:S01]  /*5520*/  @!PT LDS RZ, [RZ] ;  /* 0x00000000fffff984 */ /* 0x000fe20000000800 */
[----:B------:R2:W-:Y:S06]  /*5530*/  MEMBAR.ALL.CTA ;  /* 0x0000000000007992 */ /* 0x0005ec0000008000 */
[----:B--2---:R-:W2:Y:S01]  /*5540*/  FENCE.VIEW.ASYNC.S ;  /* 0x00000000000073c6 */ /* 0x004ea20000000000 */
[----:B------:R-:W1:Y:S08]  /*5550*/  @!P1 LDC R14, c[0x0][0xb20] ;  /* 0x0002c800ff0e9b82 */ /* 0x000e700000000800 */
[----:B------:R-:W1:Y:S01]  /*5560*/  @!P1 LDC R9, c[0x0][0xb0c] ;  /* 0x0002c300ff099b82 */ /* 0x000e620000000800 */
[----:B--2---:R2:W-:Y:S01]  /*5570*/  SYNCS.ARRIVE.TRANS64.RED.A1T0 RZ, [R0+URZ], RZ ;  /* 0x000000ff00ff79a7 */ /* 0x0045e200081004ff */
[----:B---3--:R-:W-:Y:S04]  /*5580*/  LOP3.LUT P4, RZ, R18, 0x1, RZ, 0xc0, !PT ;  /* 0x0000000112ff7812 */ /* 0x008fe8000788c0ff */
[----:B------:R-:W-:Y:S09]  /*5590*/  P2R R112, PR, RZ, 0x10 ;  /* 0x00000010ff707803 */ /* 0x000ff20000000000 */
[----:B------:R-:W-:Y:S02]  /*55a0*/  @P4 MOV R45, R16 ;  /* 0x00000010002d4202 */ /* 0x000fe40000000f00 */
[----:B------:R-:W-:Y:S01]  /*55b0*/  @P4 LOP3.LUT R43, R17, 0xffff, RZ, 0xc0, !PT ;  /* 0x0000ffff112b4812 */ /* 0x000fe200078ec0ff */
[----:B--2-4-:R-:W-:Y:S06]  /*55c0*/  @!P0 BRA `(.L_x_105) ;  /* 0x0000000000a48947 */ /* 0x014fec0003800000 */
[----:B------:R-:W-:Y:S01]  /*55d0*/  IMAD.HI.U32 R21, R102, R39, RZ ;  /* 0x0000002766157227 */ /* 0x000fe200078e00ff */
[----:B------:R-:W-:Y:S02]  /*55e0*/  ISETP.NE.AND P0, PT, R38, 0x1, PT ;  /* 0x000000012600780c */ /* 0x000fe40003f05270 */
[----:B------:R-:W-:Y:S01]  /*55f0*/  ISETP.NE.AND P2, PT, R40, 0x1, PT ;  /* 0x000000012800780c */ /* 0x000fe20003f45270 */
[----:B------:R-:W-:Y:S01]  /*5600*/  IMAD.HI.U32 R20, R103, R90, RZ ;  /* 0x0000005a67147227 */ /* 0x000fe200078e00ff */
[----:B------:R-:W-:Y:S02]  /*5610*/  SHF.R.U32.HI R21, RZ, R100, R21 ;  /* 0x00000064ff157219 */ /* 0x000fe40000011615 */
[----:B------:R-:W-:Y:S01]  /*5620*/  ISETP.NE.AND P3, PT, R42, 0x1, PT ;  /* 0x000000012a00780c */ /* 0x000fe20003f65270 */
[----:B------:R-:W-:Y:S01]  /*5630*/  IMAD.HI.U32 R24, R45, R90, RZ ;  /* 0x0000005a2d187227 */ /* 0x000fe200078e00ff */
[----:B------:R-:W-:Y:S02]  /*5640*/  SHF.R.U32.HI R20, RZ, R91, R20 ;  /* 0x0000005bff147219 */ /* 0x000fe40000011614 */
[----:B------:R-:W-:Y:S01]  /*5650*/  SEL R3, R102, R21, !P0 ;  /* 0x0000001566037207 */ /* 0x000fe20004000000 */
[----:B------:R-:W-:Y:S01]  /*5660*/  IMAD.HI.U32 R21, R43, R39, RZ ;  /* 0x000000272b157227 */ /* 0x000fe200078e00ff */
[----:B------:R-:W-:Y:S02]  /*5670*/  SEL R7, R103, R20, !P3 ;  /* 0x0000001467077207 */ /* 0x000fe40005800000 */
[----:B------:R-:W-:Y:S01]  /*5680*/  SHF.R.U32.HI R24, RZ, R91, R24 ;  /* 0x0000005bff187219 */ /* 0x000fe20000011618 */
[-C--:B------:R-:W-:Y:S04]  /*5690*/  IMAD.HI.U32 R20, R3, R36.reuse, RZ ;  /* 0x0000002403147227 */ /* 0x080fe800078e00ff */
[----:B------:R-:W-:Y:S01]  /*56a0*/  IMAD.HI.U32 R22, R7, R36, RZ ;  /* 0x0000002407167227 */ /* 0x000fe200078e00ff */
[-C--:B------:R-:W-:Y:S02]  /*56b0*/  @P2 SHF.R.U32.HI R3, RZ, R37.reuse, R20 ;  /* 0x00000025ff032219 */ /* 0x080fe40000011614 */
[----:B------:R-:W-:Y:S02]  /*56c0*/  SHF.R.U32.HI R20, RZ, R100, R21 ;  /* 0x00000064ff147219 */ /* 0x000fe40000011615 */
[----:B------:R-:W-:Y:S01]  /*56d0*/  @P2 SHF.R.U32.HI R7, RZ, R37, R22 ;  /* 0x00000025ff072219 */ /* 0x000fe20000011616 */
[C---:B------:R-:W-:Y:S01]  /*56e0*/  IMAD R2, R40.reuse, R3, RZ ;  /* 0x0000000328027224 */ /* 0x040fe200078e02ff */
[----:B------:R-:W-:Y:S02]  /*56f0*/  SEL R5, R43, R20, !P0 ;  /* 0x000000142b057207 */ /* 0x000fe40004000000 */
[----:B------:R-:W-:Y:S01]  /*5700*/  SEL R3, R45, R24, !P3 ;  /* 0x000000182d037207 */ /* 0x000fe20005800000 */
[----:B------:R-:W-:Y:S01]  /*5710*/  IMAD R4, R40, R7, RZ ;  /* 0x0000000728047224 */ /* 0x000fe200078e02ff */
[C---:B------:R-:W-:Y:S01]  /*5720*/  ISETP.GE.AND P0, PT, R5.reuse, R2, PT ;  /* 0x000000020500720c */ /* 0x040fe20003f06270 */
[----:B------:R-:W-:Y:S03]  /*5730*/  IMAD.HI.U32 R6, R5, R36, RZ ;  /* 0x0000002405067227 */ /* 0x000fe600078e00ff */
[----:B------:R-:W-:Y:S01]  /*5740*/  ISETP.GE.OR P0, PT, R3, R4, P0 ;  /* 0x000000040300720c */ /* 0x000fe20000706670 */
[----:B------:R-:W-:Y:S01]  /*5750*/  IMAD.MOV R4, RZ, RZ, -R3 ;  /* 0x000000ffff047224 */ /* 0x000fe200078e0a03 */
[-C--:B------:R-:W-:Y:S03]  /*5760*/  SHF.R.U32.HI R6, RZ, R37.reuse, R6 ;  /* 0x00000025ff067219 */ /* 0x080fe60000011606 */
[----:B------:R-:W-:Y:S01]  /*5770*/  IMAD R45, R42, R4, R45 ;  /* 0x000000042a2d7224 */ /* 0x000fe200078e022d */
[----:B------:R-:W-:Y:S05]  /*5780*/  SEL R15, R5, R6, !P2 ;  /* 0x00000006050f7207 */ /* 0x000fea0005000000 */
[----:B------:R-:W-:Y:S02]  /*5790*/  IMAD.MOV R6, RZ, RZ, -R15 ;  /* 0x000000ffff067224 */ /* 0x000fe400078e0a0f */
[C---:B------:R-:W-:Y:S04]  /*57a0*/  @!P0 IMAD.HI.U32 R2, R3.reuse, R36, RZ ;  /* 0x0000002403028227 */ /* 0x040fe800078e00ff */
[----:B------:R-:W-:Y:S01]  /*57b0*/  IMAD R6, R40, R6, R5 ;  /* 0x0000000628067224 */ /* 0x000fe200078e0205 */
[----:B------:R-:W-:Y:S04]  /*57c0*/  @!P0 SHF.R.U32.HI R2, RZ, R37, R2 ;  /* 0x00000025ff028219 */ /* 0x000fe80000011602 */
[----:B------:R-:W-:Y:S02]  /*57d0*/  @!P0 SEL R0, R3, R2, !P2 ;  /* 0x0000000203008207 */ /* 0x000fe40005000000 */
[----:B------:R-:W-:Y:S02]  /*57e0*/  IADD3 R2, PT, PT, -R5, RZ, RZ ;  /* 0x000000ff05027210 */ /* 0x000fe40007ffe1ff */
[----:B------:R-:W-:Y:S01]  /*57f0*/  @!P0 IADD3 R8, PT, PT, R15, -R0, RZ ;  /* 0x800000000f088210 */ /* 0x000fe20007ffe0ff */
[----:B------:R-:W-:Y:S02]  /*5800*/  @!P0 IMAD R0, R7, R6, R0 ;  /* 0x0000000607008224 */ /* 0x000fe400078e0200 */
[----:B------:R-:W-:Y:S02]  /*5810*/  IMAD R43, R38, R2, R43 ;  /* 0x00000002262b7224 */ /* 0x000fe400078e022b */
[----:B------:R-:W-:Y:S02]  /*5820*/  @!P0 IMAD R5, R8, R40, R3 ;  /* 0x0000002808058224 */ /* 0x000fe400078e0203 */
[----:B------:R-:W-:Y:S04]  /*5830*/  @!P0 IMAD.MOV.U32 R3, RZ, RZ, R0 ;  /* 0x000000ffff038224 */ /* 0x000fe800078e0000 */
[----:B------:R-:W-:Y:S02]  /*5840*/  IMAD R45, R3, R42, R45 ;  /* 0x0000002a032d7224 */ /* 0x000fe400078e022d */
[----:B------:R-:W-:Y:S07]  /*5850*/  IMAD R43, R5, R38, R43 ;  /* 0x00000026052b7224 */ /* 0x000fee00078e022b */
.L_x_105:
[----:B------:R-:W-:Y:S01]  /*5860*/  @!P1 IMAD.HI.U32 R0, R45, R12, RZ ;  /* 0x0000000c2d009227 */ /* 0x000fe200078e00ff */
[----:B-1----:R-:W-:Y:S01]  /*5870*/  @!P1 ISETP.NE.AND P0, PT, R10, 0x1, PT ;  /* 0x000000010a00980c */ /* 0x002fe20003f05270 */
[----:B------:R-:W-:Y:S01]  /*5880*/  ULOP3.LUT UP0, URZ, UR42, 0x90, URZ, 0xc0, !UPT ;  /* 0x000000902aff7892 */ /* 0x000fe2000f80c0ff */
[----:B------:R-:W-:Y:S01]  /*5890*/  @!P1 ISETP.NE.AND P2, PT, R9, 0x1, PT ;  /* 0x000000010900980c */ /* 0x000fe20003f45270 */
[----:B------:R-:W-:Y:S01]  /*58a0*/  @!P1 IMAD.HI.U32 R3, R43, R11, RZ ;  /* 0x0000000b2b039227 */ /* 0x000fe200078e00ff */
[----:B------:R-:W-:Y:S02]  /*58b0*/  @!P1 SHF.R.U32.HI R0, RZ, R13, R0 ;  /* 0x0000000dff009219 */ /* 0x000fe40000011600 */
[----:B------:R-:W-:Y:S01]  /*58c0*/  @P4 SHF.R.U32.HI R107, RZ, 0x10, R17 ;  /* 0x00000010ff6b4819 */ /* 0x000fe20000011611 */
[----:B------:R-:W-:Y:S01]  /*58d0*/  VIADD R114, R114, 0x1 ;  /* 0x0000000172727836 */ /* 0x000fe20000000000 */
[----:B------:R-:W-:Y:S02]  /*58e0*/  @!P1 SHF.R.U32.HI R2, RZ, R14, R3 ;  /* 0x0000000eff029219 */ /* 0x000fe40000011603 */
[----:B------:R-:W-:Y:S02]  /*58f0*/  @!P1 SEL R3, R45, R0, !P2 ;  /* 0x000000002d039207 */ /* 0x000fe40005000000 */
[----:B------:R-:W-:Y:S05]  /*5900*/  @!P1 SEL R2, R43, R2, !P0 ;  /* 0x000000022b029207 */ /* 0x000fea0004000000 */
[----:B------:R-:W-:Y:S02]  /*5910*/  @!P1 IMAD.IADD R0, R2, 0x1, -R3 ;  /* 0x0000000102009824 */ /* 0x000fe400078e0a03 */
[----:B------:R-:W-:Y:S02]  /*5920*/  @!P1 IMAD.IADD R2, R3, 0x1, -R2 ;  /* 0x0000000103029824 */ /* 0x000fe400078e0a02 */
[----:B------:R-:W-:Y:S02]  /*5930*/  @!P1 IMAD R45, R0, R9, R45 ;  /* 0x00000009002d9224 */ /* 0x000fe400078e022d */
[----:B------:R-:W-:Y:S01]  /*5940*/  @!P1 IMAD R43, R2, R10, R43 ;  /* 0x0000000a022b9224 */ /* 0x000fe200078e022b */
[----:B------:R-:W-:Y:S06]  /*5950*/  BRA.U !UP0, `(.L_x_106) ;  /* 0x0000000108407547 */ /* 0x000fec000b800000 */
[----:B------:R-:W1:Y:S01]  /*5960*/  LDCU.64 UR8, c[0x4][0x80] ;  /* 0x01001000ff0877ac */ /* 0x000e620008000a00 */
[----:B------:R-:W-:Y:S01]  /*5970*/  MOV R3, 0x0 ;  /* 0x0000000000037802 */ /* 0x000fe20000000f00 */
[----:B------:R-:W-:Y:S02]  /*5980*/  HFMA2 R12, -RZ, RZ, 0, 5.9604644775390625e-08 ;  /* 0x00000001ff0c7431 */ /* 0x000fe400000001ff */
[----:B------:R-:W-:Y:S02]  /*5990*/  IMAD.MOV.U32 R8, RZ, RZ, 0x70 ;  /* 0x00000070ff087424 */ /* 0x000fe400078e00ff */
[----:B------:R-:W-:Y:S01]  /*59a0*/  IMAD.MOV.U32 R13, RZ, RZ, RZ ;  /* 0x000000ffff0d7224 */ /* 0x000fe200078e00ff */
[----:B------:R-:W2:Y:S01]  /*59b0*/  LDCU.64 UR6, c[0x4][0x88] ;  /* 0x01001100ff0677ac */ /* 0x000ea20008000a00 */
[----:B------:R-:W3:Y:S01]  /*59c0*/  LDC.64 R2, c[0x4][R3] ;  /* 0x0100000003027b82 */ /* 0x000ee20000000a00 */
[----:B------:R-:W4:Y:S01]  /*59d0*/  LDCU.64 UR4, c[0x4][0x8] ;  /* 0x01000100ff0477ac */ /* 0x000f220008000a00 */
[----:B-1----:R-:W-:Y:S01]  /*59e0*/  MOV R5, UR9 ;  /* 0x0000000900057c02 */ /* 0x002fe20008000f00 */
[----:B------:R-:W-:Y:S01]  /*59f0*/  IMAD.U32 R4, RZ, RZ, UR8 ;  /* 0x00000008ff047e24 */ /* 0x000fe2000f8e00ff */
[----:B--2---:R-:W-:Y:S01]  /*5a00*/  MOV R7, UR7 ;  /* 0x0000000700077c02 */ /* 0x004fe20008000f00 */
[----:B------:R-:W-:Y:S01]  /*5a10*/  IMAD.U32 R6, RZ, RZ, UR6 ;  /* 0x00000006ff067e24 */ /* 0x000fe2000f8e00ff */
[----:B----4-:R-:W-:Y:S01]  /*5a20*/  MOV R11, UR5 ;  /* 0x00000005000b7c02 */ /* 0x010fe20008000f00 */
[----:B------:R-:W-:Y:S02]  /*5a30*/  IMAD.U32 R10, RZ, RZ, UR4 ;  /* 0x00000004ff0a7e24 */ /* 0x000fe4000f8e00ff */
[----:B------:R-:W-:Y:S07]  /*5a40*/  LEPC R20, `(.L_x_106) ;  /* 0x000000001014794e */ /* 0x000fee0000000000 */
[----:B---3-5:R-:W-:Y:S05]  /*5a50*/  CALL.ABS.NOINC R2 ;  /* 0x0000000002007343 */ /* 0x028fea0003c00000 */
.L_x_106:
[----:B------:R-:W-:Y:S01]  /*5a60*/  LOP3.LUT P0, RZ, R111, 0x90, RZ, 0xc0, !PT ;  /* 0x000000906fff7812 */ /* 0x000fe2000780c0ff */
[----:B------:R-:W-:Y:S11]  /*5a70*/  BSSY.RECONVERGENT B6, `(.L_x_107) ;  /* 0x0000013000067945 */ /* 0x000ff60003800200 */
[----:B------:R-:W-:Y:S01]  /*5a80*/  @!UPT UIADD3 URZ, UPT, UPT, URZ, URZ, URZ ;  /* 0x000000fffffff290 */ /* 0x000fe2000fffe0ff */
[----:B------:R-:W-:Y:S05]  /*5a90*/  @!P0 BRA `(.L_x_108) ;  /* 0x0000000000408947 */ /* 0x000fea0003800000 */
        /* <DEDUP_REMOVED lines=16> */
.L_x_108:
[----:B------:R-:W-:Y:S05]  /*5ba0*/  BSYNC.RECONVERGENT B6 ;  /* 0x0000000000067941 */ /* 0x000fea0003800200 */
.L_x_107:
[----:B------:R-:W-:Y:S01]  /*5bb0*/  ISETP.NE.U32.AND P3, PT, R88, RZ, PT ;  /* 0x000000ff5800720c */ /* 0x000fe20003f65070 */
[----:B------:R-:W-:Y:S01]  /*5bc0*/  UISETP.NE.AND UP1, UPT, UR44, URZ, UPT ;  /* 0x000000ff2c00728c */ /* 0x000fe2000bf25270 */
[----:B------:R-:W-:Y:S02]  /*5bd0*/  ISETP.NE.U32.AND P4, PT, R84, RZ, PT ;  /* 0x000000ff5400720c */ /* 0x000fe40003f85070 */
[----:B------:R-:W-:Y:S02]  /*5be0*/  ISETP.NE.AND.EX P3, PT, R89, RZ, PT, P3 ;  /* 0x000000ff5900720c */ /* 0x000fe40003f65330 */
[----:B------:R-:W-:Y:S02]  /*5bf0*/  PLOP3.LUT P1, PT, PT, PT, PT, 0x8, 0x80 ;  /* 0x000000000080781c */ /* 0x000fe40003f2e170 */
[----:B------:R-:W-:Y:S02]  /*5c00*/  PLOP3.LUT P0, PT, PT, PT, UP1, 0x80, 0x8 ;  /* 0x000000000008781c */ /* 0x000fe40003f0f018 */
[----:B------:R-:W-:Y:S02]  /*5c10*/  ISETP.NE.AND.EX P4, PT, R85, RZ, PT, P4 ;  /* 0x000000ff5500720c */ /* 0x000fe40003f85340 */
[----:B------:R-:W1:Y:S09]  /*5c20*/  @UP1 LDCU.64 UR4, c[0x0][0x888] ;  /* 0x00011100ff0417ac */ /* 0x000e720008000a00 */
[----:B------:R-:W-:Y:S01]  /*5c30*/  @P0 PLOP3.LUT P1, PT, P3, PT, PT, 0x80, 0x8 ;  /* 0x000000000008081c */ /* 0x000fe20001f2f070 */
[----:B-1----:R-:W-:Y:S04]  /*5c40*/  @UP1 UISETP.NE.U32.AND UP0, UPT, UR4, URZ, UPT ;  /* 0x000000ff0400128c */ /* 0x002fe8000bf05070 */
[----:B------:R-:W-:Y:S04]  /*5c50*/  @UP1 UISETP.NE.AND.EX UP0, UPT, UR5, URZ, UPT, UP0 ;  /* 0x000000ff0500128c */ /* 0x000fe8000bf05300 */
[----:B------:R-:W-:Y:S01]  /*5c60*/  @UP1 USEL UR4, URZ, 0xffffffff, UP0 ;  /* 0xffffffffff041887 */ /* 0x000fe20008000000 */
[----:B------:R-:W-:Y:S11]  /*5c70*/  @!P3 BRA `(.L_x_109) ;  /* 0x00000000002cb947 */ /* 0x000ff60003800000 */
[----:B------:R-:W-:Y:S01]  /*5c80*/  ISETP.NE.U32.AND P2, PT, R86, RZ, PT ;  /* 0x000000ff5600720c */ /* 0x000fe20003f45070 */
[----:B------:R-:W-:Y:S03]  /*5c90*/  IMAD.MOV.U32 R95, RZ, RZ, 0x1 ;  /* 0x00000001ff5f7424 */ /* 0x000fe600078e00ff */
[----:B------:R-:W-:Y:S11]  /*5ca0*/  ISETP.NE.AND.EX P2, PT, R87, RZ, PT, P2 ;  /* 0x000000ff5700720c */ /* 0x000ff60003f45320 */
[----:B------:R-:W-:Y:S02]  /*5cb0*/  @!UPT UIADD3 URZ, UPT, UPT, URZ, URZ, URZ ;  /* 0x000000fffffff290 */ /* 0x000fe4000fffe0ff */
[----:B------:R-:W1:Y:S01]  /*5cc0*/  @P2 LDC.64 R2, c[0x0][0x888] ;  /* 0x00022200ff022b82 */ /* 0x000e620000000a00 */
[----:B------:R-:W-:Y:S04]  /*5cd0*/  @P2 IMAD R0, R88, UR36, RZ ;  /* 0x0000002458002c24 */ /* 0x000fe8000f8e02ff */
[----:B-1----:R-:W-:Y:S04]  /*5ce0*/  @P2 IMAD.WIDE R2, R0, 0x4, R2 ;  /* 0x0000000400022825 */ /* 0x002fe800078e0202 */
[----:B------:R-:W-:Y:S01]  /*5cf0*/  HFMA2 R0, -RZ, RZ, 0, 5.9604644775390625e-08 ;  /* 0x00000001ff007431 */ /* 0x000fe200000001ff */
[----:B-----5:R1:W5:Y:S04]  /*5d00*/  @P2 LDG.E R49, desc[UR40][R2.64] ;  /* 0x0000002802312981 */ /* 0x020368000c1e1900 */
[----:B------:R-:W-:Y:S01]  /*5d10*/  @!P2 PRMT R95, R0, 0x7610, R95 ;  /* 0x00007610005fa816 */ /* 0x000fe2000000005f */
[----:B-1----:R-:W2:Y:S06]  /*5d20*/  @!P2 LDC R49, c[0x0][0x880] ;  /* 0x00022000ff31ab82 */ /* 0x002eac0000000800 */
.L_x_109:
[----:B------:R-:W-:Y:S05]  /*5d30*/  @!P4 BRA `(.L_x_110) ;  /* 0x000000000020c947 */ /* 0x000fea0003800000 */
[----:B------:R-:W-:Y:S04]  /*5d40*/  ISETP.NE.U32.AND P2, PT, R82, RZ, PT ;  /* 0x000000ff5200720c */ /* 0x000fe80003f45070 */
[----:B------:R-:W-:Y:S11]  /*5d50*/  ISETP.NE.AND.EX P2, PT, R83, RZ, PT, P2 ;  /* 0x000000ff5300720c */ /* 0x000ff60003f45320 */
[----:B------:R-:W-:Y:S02]  /*5d60*/  @!UPT UIADD3 URZ, UPT, UPT, URZ, URZ, URZ ;  /* 0x000000fffffff290 */ /* 0x000fe4000fffe0ff */
[----:B------:R-:W1:Y:S01]  /*5d70*/  @P2 LDC.64 R2, c[0x0][0x8a8] ;  /* 0x00022a00ff022b82 */ /* 0x000e620000000a00 */
[----:B------:R-:W-:Y:S04]  /*5d80*/  @P2 IMAD R0, R84, UR36, RZ ;  /* 0x0000002454002c24 */ /* 0x000fe8000f8e02ff */
[----:B-1----:R-:W-:Y:S05]  /*5d90*/  @P2 IMAD.WIDE R2, R0, 0x4, R2 ;  /* 0x0000000400022825 */ /* 0x002fea00078e0202 */
[----:B-----5:R1:W5:Y:S02]  /*5da0*/  @P2 LDG.E R46, desc[UR40][R2.64] ;  /* 0x00000028022e2981 */ /* 0x020364000c1e1900 */
[----:B-1----:R-:W3:Y:S02]  /*5db0*/  @!P2 LDC R46, c[0x0][0x8a0] ;  /* 0x00022800ff2eab82 */ /* 0x002ee40000000800 */
.L_x_110:
[----:B--2--5:R-:W-:Y:S01]  /*5dc0*/  @P0 FSETP.NEU.AND P4, PT, R49, RZ, PT ;  /* 0x000000ff3100020b */ /* 0x024fe20003f8d000 */
[----:B------:R-:W-:Y:S01]  /*5dd0*/  IMAD.U32 R0, RZ, RZ, UR4 ;  /* 0x00000004ff007e24 */ /* 0x000fe2000f8e00ff */
[----:B------:R-:W-:Y:S01]  /*5de0*/  @P0 LOP3.LUT P2, RZ, R95, 0xff, RZ, 0xc0, !PT ;  /* 0x000000ff5fff0812 */ /* 0x000fe2000784c0ff */
[----:B------:R-:W-:Y:S01]  /*5df0*/  BSSY B1, `(.L_x_111) ;  /* 0x0000034000017945 */ /* 0x000fe20003800000 */
[----:B------:R-:W-:Y:S01]  /*5e00*/  @P0 SEL R3, RZ, 0xffffffff, P4 ;  /* 0xffffffffff030807 */ /* 0x000fe20002000000 */
[C---:B------:R-:W-:Y:S01]  /*5e10*/  IMAD R32, R44.reuse, 0x20, R47 ;  /* 0x000000202c207824 */ /* 0x040fe200078e022f */
[----:B------:R-:W-:Y:S02]  /*5e20*/  LEA R113, R44, UR43, 0x3 ;  /* 0x0000002b2c717c11 */ /* 0x000fe4000f8e18ff */
[----:B------:R-:W-:Y:S02]  /*5e30*/  CS2R R54, SRZ ;  /* 0x0000000000367805 */ /* 0x000fe4000001ff00 */
[----:B------:R-:W-:Y:S02]  /*5e40*/  @P1 SEL R3, R0, R3, !P2 ;  /* 0x0000000300031207 */ /* 0x000fe40005000000 */
[----:B------:R-:W-:Y:S02]  /*5e50*/  CS2R R52, SRZ ;  /* 0x0000000000347805 */ /* 0x000fe4000001ff00 */
[----:B------:R-:W-:Y:S02]  /*5e60*/  SHF.L.U32 R2, R110, 0x1f, RZ ;  /* 0x0000001f6e027819 */ /* 0x000fe400000006ff */
[----:B------:R-:W-:Y:S02]  /*5e70*/  CS2R R58, SRZ ;  /* 0x00000000003a7805 */ /* 0x000fe4000001ff00 */
[----:B------:R-:W-:Y:S02]  /*5e80*/  @P0 LOP3.LUT R3, R3, 0x1, RZ, 0xc0, !PT ;  /* 0x0000000103030812 */ /* 0x000fe400078ec0ff */
[----:B------:R-:W-:Y:S02]  /*5e90*/  CS2R R56, SRZ ;  /* 0x0000000000387805 */ /* 0x000fe4000001ff00 */
[----:B------:R-:W-:Y:S02]  /*5ea0*/  PLOP3.LUT P5, PT, PT, PT, PT, 0x8, 0x80 ;  /* 0x000000000080781c */ /* 0x000fe40003fae170 */
[----:B------:R-:W-:Y:S11]  /*5eb0*/  ISETP.NE.U32.OR P1, PT, R3, 0x1, !P0 ;  /* 0x000000010300780c */ /* 0x000ff60004725470 */
[----:B------:R-:W-:Y:S02]  /*5ec0*/  @!UPT UIADD3 URZ, UPT, UPT, URZ, URZ, URZ ;  /* 0x000000fffffff290 */ /* 0x000fe4000fffe0ff */
[----:B------:R-:W-:Y:S04]  /*5ed0*/  @P1 SHF.L.U32 R4, R108, 0x1f, RZ ;  /* 0x0000001f6c041819 */ /* 0x000fe800000006ff */
[----:B------:R-:W1:Y:S01]  /*5ee0*/  @P1 SYNCS.PHASECHK.TRANS64.TRYWAIT P0, [UR43+0xc0], R4 ;  /* 0x0000c004ff0015a7 */ /* 0x000e62000800112b */
[----:B------:R2:W4:Y:S01]  /*5ef0*/  SYNCS.PHASECHK.TRANS64.TRYWAIT P4, [R113+URZ+0x100], R2 ;  /* 0x00010002710075a7 */ /* 0x00052200080811ff */
[----:B-1----:R-:W-:Y:S01]  /*5f00*/  @P1 PLOP3.LUT P5, PT, P0, PT, PT, 0x8, 0x80 ;  /* 0x000000000080181c */ /* 0x002fe200007ae170 */
[----:B------:R-:W-:Y:S01]  /*5f10*/  @!UPT UIADD3 URZ, UPT, UPT, URZ, URZ, URZ ;  /* 0x000000fffffff290 */ /* 0x000fe2000fffe0ff */
[----:B--2-4-:R-:W-:Y:S11]  /*5f20*/  @!P1 BRA `(.L_x_112) ;  /* 0x0000000000809947 */ /* 0x014ff60003800000 */
[----:B------:R-:W-:Y:S01]  /*5f30*/  ISETP.NE.U32.AND P0, PT, RZ, UR38, PT ;  /* 0x00000026ff007c0c */ /* 0x000fe2000bf05070 */
[----:B------:R-:W-:Y:S01]  /*5f40*/  BSSY B0, `(.L_x_113) ;  /* 0x0000012000007945 */ /* 0x000fe20003800000 */
[----:B------:R-:W-:Y:S02]  /*5f50*/  FSETP.NEU.AND P2, PT, R49, RZ, PT ;  /* 0x000000ff3100720b */ /* 0x000fe40003f4d000 */
[----:B------:R-:W-:Y:S02]  /*5f60*/  CS2R R58, SRZ ;  /* 0x00000000003a7805 */ /* 0x000fe4000001ff00 */
[----:B------:R-:W-:Y:S02]  /*5f70*/  ISETP.NE.AND.EX P0, PT, RZ, UR39, PT, P0 ;  /* 0x00000027ff007c0c */ /* 0x000fe4000bf05300 */
[----:B------:R-:W-:Y:S02]  /*5f80*/  CS2R R56, SRZ ;  /* 0x0000000000387805 */ /* 0x000fe4000001ff00 */
[----:B------:R-:W-:Y:S02]  /*5f90*/  LOP3.LUT P1, RZ, R95, 0xff, RZ, 0xc0, !PT ;  /* 0x000000ff5fff7812 */ /* 0x000fe4000782c0ff */
[----:B------:R-:W-:Y:S02]  /*5fa0*/  CS2R R54, SRZ ;  /* 0x0000000000367805 */ /* 0x000fe4000001ff00 */
[----:B------:R-:W-:Y:S02]  /*5fb0*/  SEL R0, RZ, 0xffffffff, P2 ;  /* 0xffffffffff007807 */ /* 0x000fe40001000000 */
[----:B------:R-:W-:Y:S02]  /*5fc0*/  CS2R R52, SRZ ;  /* 0x0000000000347805 */ /* 0x000fe4000001ff00 */
[----:B------:R-:W-:Y:S04]  /*5fd0*/  SEL R3, RZ, 0xffffffff, P0 ;  /* 0xffffffffff037807 */ /* 0x000fe80000000000 */
[----:B------:R-:W-:Y:S04]  /*5fe0*/  @P3 SEL R0, R3, R0, !P1 ;  /* 0x0000000003003207 */ /* 0x000fe80004800000 */
[----:B------:R-:W-:Y:S04]  /*5ff0*/  LOP3.LUT R0, R0, 0x1, RZ, 0xc0, !PT ;  /* 0x0000000100007812 */ /* 0x000fe800078ec0ff */
[----:B------:R-:W-:Y:S01]  /*6000*/  ISETP.NE.U32.AND P0, PT, R0, 0x1, PT ;  /* 0x000000010000780c */ /* 0x000fe20003f05070 */
[----:B------:R-:W-:Y:S01]  /*6010*/  @!UPT UIADD3 URZ, UPT, UPT, URZ, URZ, URZ ;  /* 0x000000fffffff290 */ /* 0x000fe2000fffe0ff */
[----:B------:R-:W-:Y:S11]  /*6020*/  @!P5 BRA `(.L_x_114) ;  /* 0x00000000000cd947 */ /* 0x000ff60003800000 */
[----:B------:R-:W-:Y:S04]  /*6030*/  SHF.L.U32 R3, R108, 0x1f, RZ ;  /* 0x0000001f6c037819 */ /* 0x000fe800000006ff */
[----:B------:R-:W1:Y:S02]  /*6040*/  SYNCS.PHASECHK.TRANS64.TRYWAIT P1, [UR43+0xc0], R3 ;  /* 0x0000c003ff0075a7 */ /* 0x000e64000802112b */
[----:B-1----:R-:W-:Y:S05]  /*6050*/  @!P1 BRA `(.L_x_115) ;  /* 0x00000018005c9947 */ /* 0x002fea0003800000 */
.L_x_114:
[----:B------:R-:W-:Y:S05]  /*6060*/  BSYNC B0 ;  /* 0x0000000000007941 */ /* 0x000fea0003800000 */
.L_x_113:
[----:B------:R2:W4:Y:S01]  /*6070*/  @P0 LDS.128 R56, [R105+UR43+0x200] ;  /* 0x0002002b69380984 */ /* 0x0005220008000c00 */
[----:B------:R-:W-:Y:S01]  /*6080*/  UIADD3 UR4, UPT, UPT, UR43, 0xc8, URZ ;  /* 0x000000c82b047890 */ /* 0x000fe2000fffe0ff */
[----:B------:R-:W-:Y:S02]  /*6090*/  LOP3.LUT R108, R108, 0x1, RZ, 0x3c, !PT ;  /* 0x000000016c6c7812 */ /* 0x000fe400078e3cff */
[----:B------:R2:W1:Y:S01]  /*60a0*/  @P0 LDS.128 R52, [R101+0x200] ;  /* 0x0002000065340984 */ /* 0x0004620000000c00 */
[----:B------:R-:W-:Y:S01]  /*60b0*/  UPRMT UR4, UR37, 0x654, UR4 ;  /* 0x0000065425047896 */ /* 0x000fe20008000004 */
[----:B------:R-:W-:Y:S01]  /*60c0*/  @!PT LDS RZ, [RZ] ;  /* 0x00000000fffff984 */ /* 0x000fe20000000800 */
[----:B------:R-:W-:Y:S01]  /*60d0*/  @!PT LDS RZ, [RZ] ;  /* 0x00000000fffff984 */ /* 0x000fe20000000800 */
[----:B------:R-:W-:Y:S01]  /*60e0*/  @!PT LDS RZ, [RZ] ;  /* 0x00000000fffff984 */ /* 0x000fe20000000800 */
[----:B------:R-:W-:Y:S01]  /*60f0*/  @!PT LDS RZ, [RZ] ;  /* 0x00000000fffff984 */ /* 0x000fe20000000800 */
[----:B------:R5:W-:Y:S06]  /*6100*/  MEMBAR.ALL.CTA ;  /* 0x0000000000007992 */ /* 0x000bec0000008000 */
[----:B-----5:R-:W5:Y:S02]  /*6110*/  FENCE.VIEW.ASYNC.S ;  /* 0x00000000000073c6 */ /* 0x020f640000000000 */
[----:B-----5:R-:W-:Y:S03]  /*6120*/  SYNCS.ARRIVE.TRANS64.RED.A1T0 RZ, [UR4], RZ ;  /* 0x000000ffffff79a7 */ /* 0x020fe60008100404 */
.L_x_112:
[----:B------:R-:W-:Y:S05]  /*6130*/  BSYNC B1 ;  /* 0x0000000000017941 */ /* 0x000fea0003800000 */
.L_x_111:
[----:B-1----:R-:W-:Y:S04]  /*6140*/  SHF.R.U32.HI R3, RZ, 0x15, R32 ;  /* 0x00000015ff037819 */ /* 0x002fe80000011620 */
[----:B------:R-:W-:Y:S01]  /*6150*/  LOP3.LUT P0, RZ, R3, 0x3, R106, 0x48, !PT ;  /* 0x0000000303ff7812 */ /* 0x000fe2000780486a */
[----:B------:R-:W-:Y:S01]  /*6160*/  @!UPT UIADD3 URZ, UPT, UPT, URZ, URZ, URZ ;  /* 0x000000fffffff290 */ /* 0x000fe2000fffe0ff */
[----:B------:R-:W-:Y:S11]  /*6170*/  @P4 BRA `(.L_x_116) ;  /* 0x0000000000084947 */ /* 0x000ff60003800000 */
[----:B------:R-:W1:Y:S02]  /*6180*/  SYNCS.PHASECHK.TRANS64.TRYWAIT P1, [R113+URZ+0x100], R2 ;  /* 0x00010002710075a7 */ /* 0x000e6400080211ff */
[----:B-1----:R-:W-:Y:S05]  /*6190*/  @!P1 BRA `(.L_x_117) ;  /* 0x0000001800249947 */ /* 0x002fea0003800000 */
.L_x_116:
[----:B------:R-:W-:Y:S05]  /*61a0*/  @!P0 BRA `(.L_x_118) ;  /* 0x0000000000408947 */ /* 0x000fea0003800000 */
[----:B------:R-:W1:Y:S01]  /*61b0*/  LDCU.64 UR8, c[0x4][0x70] ;  /* 0x01000e00ff0877ac */ /* 0x000e620008000a00 */
[----:B------:R-:W-:Y:S01]  /*61c0*/  MOV R3, 0x0 ;  /* 0x0000000000037802 */ /* 0x000fe20000000f00 */
[----:B------:R-:W-:Y:S02]  /*61d0*/  HFMA2 R12, -RZ, RZ, 0, 5.9604644775390625e-08 ;  /* 0x00000001ff0c7431 */ /* 0x000fe400000001ff */
[----:B------:R-:W-:Y:S02]  /*61e0*/  IMAD.MOV.U32 R8, RZ, RZ, 0x192 ;  /* 0x00000192ff087424 */ /* 0x000fe400078e00ff */
[----:B------:R-:W-:Y:S01]  /*61f0*/  IMAD.MOV.U32 R13, RZ, RZ, RZ ;  /* 0x000000ffff0d7224 */ /* 0x000fe200078e00ff */
[----:B------:R-:W5:Y:S01]  /*6200*/  LDCU.64 UR6, c[0x4][0x78] ;  /* 0x01000f00ff0677ac */ /* 0x000f620008000a00 */
[----:B------:R-:W2:Y:S01]  /*6210*/  LDC.64 R2, c[0x4][R3] ;  /* 0x0100000003027b82 */ /* 0x000ea20000000a00 */
[----:B------:R-:W3:Y:S01]  /*6220*/  LDCU.64 UR4, c[0x4][0x10] ;  /* 0x01000200ff0477ac */ /* 0x000ee20008000a00 */
[----:B-1----:R-:W-:Y:S01]  /*6230*/  MOV R5, UR9 ;  /* 0x0000000900057c02 */ /* 0x002fe20008000f00 */
[----:B------:R-:W-:Y:S01]  /*6240*/  IMAD.U32 R4, RZ, RZ, UR8 ;  /* 0x00000008ff047e24 */ /* 0x000fe2000f8e00ff */
[----:B-----5:R-:W-:Y:S01]  /*6250*/  MOV R7, UR7 ;  /* 0x0000000700077c02 */ /* 0x020fe20008000f00 */
[----:B------:R-:W-:Y:S01]  /*6260*/  IMAD.U32 R6, RZ, RZ, UR6 ;  /* 0x00000006ff067e24 */ /* 0x000fe2000f8e00ff */
[----:B---3--:R-:W-:Y:S01]  /*6270*/  MOV R11, UR5 ;  /* 0x00000005000b7c02 */ /* 0x008fe20008000f00 */
[----:B------:R-:W-:Y:S02]  /*6280*/  IMAD.U32 R10, RZ, RZ, UR4 ;  /* 0x00000004ff0a7e24 */ /* 0x000fe4000f8e00ff */
[----:B------:R-:W-:Y:S07]  /*6290*/  LEPC R20, `(.L_x_118) ;  /* 0x000000001014794e */ /* 0x000fee0000000000 */
[----:B--2-4-:R-:W-:Y:S05]  /*62a0*/  CALL.ABS.NOINC R2 ;  /* 0x0000000002007343 */ /* 0x014fea0003c00000 */
.L_x_118:
[----:B------:R-:W-:Y:S01]  /*62b0*/  LOP3.LUT P0, RZ, R104, 0x60, RZ, 0xc0, !PT ;  /* 0x0000006068ff7812 */ /* 0x000fe2000780c0ff */
[----:B------:R-:W-:Y:S05]  /*62c0*/  WARPSYNC.ALL ;  /* 0x0000000000007948 */ /* 0x000fea0003800000 */
[----:B------:R-:W-:Y:S01]  /*62d0*/  R2UR UR4, R32 ;  /* 0x00000000200472ca */ /* 0x000fe200000e0000 */
[----:B------:R-:W-:Y:S01]  /*62e0*/  BSSY.RECONVERGENT B0, `(.L_x_119) ;  /* 0x000009e000007945 */ /* 0x000fe20003800200 */
[-C--:B----4-:R-:W-:Y:S02]  /*62f0*/  F2FP.F16.E4M3.UNPACK_B R50, R56.reuse ;  /* 0x00000038ff32723e */ /* 0x090fe400020006ff */
[----:B------:R-:W-:Y:S02]  /*6300*/  F2FP.F16.E4M3.UNPACK_B R63, R56.H1 ;  /* 0x00000038ff3f723e */ /* 0x000fe400030006ff */
[-C--:B------:R-:W-:Y:S01]  /*6310*/  F2FP.F16.E4M3.UNPACK_B R56, R57.reuse ;  /* 0x00000039ff38723e */ /* 0x080fe200020006ff */
[--C-:B------:R-:W-:Y:S01]  /*6320*/  HADD2.F32 R48, -RZ, R50.reuse.H0_H0 ;  /* 0x20000032ff307230 */ /* 0x100fe20000004100 */
[----:B------:R-:W-:Y:S01]  /*6330*/  F2FP.F16.E4M3.UNPACK_B R57, R57.H1 ;  /* 0x00000039ff39723e */ /* 0x000fe200030006ff */
[----:B------:R-:W-:Y:S01]  /*6340*/  HADD2.F32 R50, -RZ, R50.H1_H1 ;  /* 0x30000032ff327230 */ /* 0x000fe20000004100 */
[-C--:B------:R-:W-:Y:S01]  /*6350*/  F2FP.F16.E4M3.UNPACK_B R66, R52.reuse ;  /* 0x00000034ff42723e */ /* 0x080fe200020006ff */
[--C-:B------:R-:W-:Y:S01]  /*6360*/  HADD2.F32 R51, -RZ, R63.reuse.H0_H0 ;  /* 0x2000003fff337230 */ /* 0x100fe20000004100 */
[----:B------:R-:W-:Y:S01]  /*6370*/  F2FP.F16.E4M3.UNPACK_B R68, R52.H1 ;  /* 0x00000034ff44723e */ /* 0x000fe200030006ff */
[----:B------:R-:W1:Y:S01]  /*6380*/  LDTM.x32 R4, tmem[UR4] ;  /* 0x00000004000479ee */ /* 0x000e6200082c0000 */
[----:B------:R-:W-:Y:S01]  /*6390*/  NOP ;  /* 0x0000000000007918 */ /* 0x000fe20000000000 */
[----:B------:R-:W-:Y:S01]  /*63a0*/  IADD3 R113, PT, PT, R113, 0x120, RZ ;  /* 0x0000012071717810 */ /* 0x000fe20007ffe0ff */
[--C-:B------:R-:W-:Y:S01]  /*63b0*/  HADD2.F32 R65, -RZ, R66.reuse.H0_H0 ;  /* 0x20000042ff417230 */ /* 0x100fe20000004100 */
[----:B------:R-:W-:Y:S01]  /*63c0*/  F2FP.F16.E4M3.UNPACK_B R61, R58 ;  /* 0x0000003aff3d723e */ /* 0x000fe200020006ff */
[----:B------:R-:W-:Y:S01]  /*63d0*/  HADD2.F32 R66, -RZ, R66.H1_H1 ;  /* 0x30000042ff427230 */ /* 0x000fe20000004100 */
[----:B------:R-:W-:Y:S01]  /*63e0*/  LOP3.LUT R113, R113, 0xfefffff8, RZ, 0xc0, !PT ;  /* 0xfefffff871717812 */ /* 0x000fe200078ec0ff */
[----:B------:R-:W-:Y:S01]  /*63f0*/  HADD2.F32 R52, -RZ, R63.H1_H1 ;  /* 0x3000003fff347230 */ /* 0x000fe20000004100 */
[-C--:B------:R-:W-:Y:S01]  /*6400*/  F2FP.F16.E4M3.UNPACK_B R70, R53.reuse ;  /* 0x00000035ff46723e */ /* 0x080fe200020006ff */
[----:B------:R-:W-:Y:S01]  /*6410*/  HADD2.F32 R67, -RZ, R68.H0_H0 ;  /* 0x20000044ff437230 */ /* 0x000fe20000004100 */
[----:B-1----:R1:W-:Y:S01]  /*6420*/  SYNCS.ARRIVE.TRANS64.RED.A1T0 RZ, [R113+URZ], RZ ;  /* 0x000000ff71ff79a7 */ /* 0x0023e200081004ff */
[----:B------:R-:W-:Y:S01]  /*6430*/  F2FP.F16.E4M3.UNPACK_B R72, R53.H1 ;  /* 0x00000035ff48723e */ /* 0x000fe200030006ff */
[----:B------:R-:W-:Y:S01]  /*6440*/  HADD2.F32 R53, -RZ, R56.H0_H0 ;  /* 0x20000038ff357230 */ /* 0x000fe20000004100 */
[-C--:B------:R-:W-:Y:S01]  /*6450*/  F2FP.F16.E4M3.UNPACK_B R74, R54.reuse ;  /* 0x00000036ff4a723e */ /* 0x080fe200020006ff */
[----:B------:R-:W-:Y:S01]  /*6460*/  HADD2.F32 R69, -RZ, R70.H0_H0 ;  /* 0x20000046ff457230 */ /* 0x000fe20000004100 */
[----:B------:R-:W-:Y:S01]  /*6470*/  F2FP.F16.E4M3.UNPACK_B R76, R54.H1 ;  /* 0x00000036ff4c723e */ /* 0x000fe200030006ff */
[----:B------:R-:W-:Y:S01]  /*6480*/  HADD2.F32 R54, -RZ, R56.H1_H1 ;  /* 0x30000038ff367230 */ /* 0x000fe20000004100 */
[----:B------:R-:W-:Y:S01]  /*6490*/  F2FP.F16.E4M3.UNPACK_B R60, R58.H1 ;  /* 0x0000003aff3c723e */ /* 0x000fe200030006ff */
[----:B------:R-:W-:Y:S01]  /*64a0*/  HADD2.F32 R58, -RZ, R61.H1_H1 ;  /* 0x3000003dff3a7230 */ /* 0x000fe20000004100 */
[----:B------:R-:W-:Y:S01]  /*64b0*/  F2FP.F16.E4M3.UNPACK_B R78, R55 ;  /* 0x00000037ff4e723e */ /* 0x000fe200020006ff */
[----:B------:R-:W-:Y:S01]  /*64c0*/  HADD2.F32 R71, -RZ, R70.H1_H1 ;  /* 0x30000046ff477230 */ /* 0x000fe20000004100 */
[----:B------:R-:W-:Y:S01]  /*64d0*/  F2FP.F16.E4M3.UNPACK_B R62, R59 ;  /* 0x0000003bff3e723e */ /* 0x000fe200020006ff */
[--C-:B------:R-:W-:Y:S01]  /*64e0*/  HADD2.F32 R73, -RZ, R74.reuse.H0_H0 ;  /* 0x2000004aff497230 */ /* 0x100fe20000004100 */
[----:B------:R-:W-:Y:S01]  /*64f0*/  F2FP.F16.E4M3.UNPACK_B R80, R55.H1 ;  /* 0x00000037ff50723e */ /* 0x000fe200030006ff */
[C---:B---3--:R-:W-:Y:S01]  /*6500*/  FMUL R4, R46.reuse, R4 ;  /* 0x000000042e047220 */ /* 0x048fe20000400000 */
[C---:B------:R-:W-:Y:S01]  /*6510*/  FMUL R5, R46.reuse, R5 ;  /* 0x000000052e057220 */ /* 0x040fe20000400000 */
[C---:B------:R-:W-:Y:S01]  /*6520*/  FMUL R8, R46.reuse, R8 ;  /* 0x000000082e087220 */ /* 0x040fe20000400000 */
[C---:B------:R-:W-:Y:S01]  /*6530*/  FMUL R9, R46.reuse, R9 ;  /* 0x000000092e097220 */ /* 0x040fe20000400000 */
[C---:B------:R-:W-:Y:S01]  /*6540*/  FFMA R4, R49.reuse, R48, R4 ;  /* 0x0000003031047223 */ /* 0x040fe20000000004 */
[C---:B------:R-:W-:Y:S01]  /*6550*/  FFMA R5, R49.reuse, R50, R5 ;  /* 0x0000003231057223 */ /* 0x040fe20000000005 */
[C---:B------:R-:W-:Y:S01]  /*6560*/  FMUL R12, R46.reuse, R12 ;  /* 0x0000000c2e0c7220 */ /* 0x040fe20000400000 */
[C---:B------:R-:W-:Y:S01]  /*6570*/  FMUL R13, R46.reuse, R13 ;  /* 0x0000000d2e0d7220 */ /* 0x040fe20000400000 */
[C---:B------:R-:W-:Y:S01]  /*6580*/  FMUL R16, R46.reuse, R16 ;  /* 0x000000102e107220 */ /* 0x040fe20000400000 */
[C---:B------:R-:W-:Y:S01]  /*6590*/  FMUL R17, R46.reuse, R17 ;  /* 0x000000112e117220 */ /* 0x040fe20000400000 */
[C---:B------:R-:W-:Y:S01]  /*65a0*/  FMUL R20, R46.reuse, R20 ;  /* 0x000000142e147220 */ /* 0x040fe20000400000 */
[C---:B------:R-:W-:Y:S01]  /*65b0*/  FMUL R21, R46.reuse, R21 ;  /* 0x000000152e157220 */ /* 0x040fe20000400000 */
[C---:B------:R-:W-:Y:S01]  /*65c0*/  FMUL R0, R46.reuse, R24 ;  /* 0x000000182e007220 */ /* 0x040fe20000400000 */
[C---:B------:R-:W-:Y:S01]  /*65d0*/  FMUL R2, R46.reuse, R25 ;  /* 0x000000192e027220 */ /* 0x040fe20000400000 */
[----:B------:R-:W-:Y:S02]  /*65e0*/  HADD2.F32 R74, -RZ, R74.H1_H1 ;  /* 0x3000004aff4a7230 */ /* 0x000fe40000004100 */
[C---:B------:R-:W-:Y:S01]  /*65f0*/  FMUL R24, R46.reuse, R28 ;  /* 0x0000001c2e187220 */ /* 0x040fe20000400000 */
[C---:B------:R-:W-:Y:S01]  /*6600*/  FMUL R25, R46.reuse, R29 ;  /* 0x0000001d2e197220 */ /* 0x040fe20000400000 */
[--C-:B------:R-:W-:Y:S02]  /*6610*/  HADD2.F32 R77, -RZ, R78.reuse.H0_H0 ;  /* 0x2000004eff4d7230 */ /* 0x100fe40000004100 */
[C---:B------:R-:W-:Y:S01]  /*6620*/  FMUL R28, R46.reuse, R32 ;  /* 0x000000202e1c7220 */ /* 0x040fe20000400000 */
[----:B------:R-:W-:Y:S02]  /*6630*/  HADD2.F32 R78, -RZ, R78.H1_H1 ;  /* 0x3000004eff4e7230 */ /* 0x000fe40000004100 */
[C---:B------:R-:W-:Y:S01]  /*6640*/  FMUL R29, R46.reuse, R33 ;  /* 0x000000212e1d7220 */ /* 0x040fe20000400000 */
[C---:B------:R-:W-:Y:S01]  /*6650*/  FMUL R6, R46.reuse, R6 ;  /* 0x000000062e067220 */ /* 0x040fe20000400000 */
[C---:B------:R-:W-:Y:S01]  /*6660*/  FMUL R7, R46.reuse, R7 ;  /* 0x000000072e077220 */ /* 0x040fe20000400000 */
[--C-:B------:R-:W-:Y:S02]  /*6670*/  HADD2.F32 R55, -RZ, R57.reuse.H0_H0 ;  /* 0x20000039ff377230 */ /* 0x100fe40000004100 */
[C---:B------:R-:W-:Y:S01]  /*6680*/  FMUL R10, R46.reuse, R10 ;  /* 0x0000000a2e0a7220 */ /* 0x040fe20000400000 */
[C---:B------:R-:W-:Y:S01]  /*6690*/  FFMA R6, R49.reuse, R51, R6 ;  /* 0x0000003331067223 */ /* 0x040fe20000000006 */
[----:B------:R-:W-:Y:S02]  /*66a0*/  HADD2.F32 R56, -RZ, R57.H1_H1 ;  /* 0x30000039ff387230 */ /* 0x000fe40000004100 */
[C---:B------:R-:W-:Y:S01]  /*66b0*/  FFMA R7, R49.reuse, R52, R7 ;  /* 0x0000003431077223 */ /* 0x040fe20000000007 */
[C---:B------:R-:W-:Y:S01]  /*66c0*/  FFMA R8, R49.reuse, R53, R8 ;  /* 0x0000003531087223 */ /* 0x040fe20000000008 */
[C---:B------:R-:W-:Y:S01]  /*66d0*/  FFMA R9, R49.reuse, R54, R9 ;  /* 0x0000003631097223 */ /* 0x040fe20000000009 */
[----:B------:R-:W-:Y:S02]  /*66e0*/  HADD2.F32 R57, -RZ, R61.H0_H0 ;  /* 0x2000003dff397230 */ /* 0x000fe40000004100 */
[----:B------:R-:W-:Y:S01]  /*66f0*/  FFMA R10, R49, R55, R10 ;  /* 0x00000037310a7223 */ /* 0x000fe2000000000a */
[----:B------:R-:W-:Y:S01]  /*6700*/  F2FP.SATFINITE.E4M3.F32.PACK_AB_MERGE_C R96, R7, R6, RZ ;  /* 0x000000060760723e */ /* 0x000fe200048070ff */
[----:B------:R-:W-:Y:S02]  /*6710*/  HADD2.F32 R61, -RZ, R62.H0_H0 ;  /* 0x2000003eff3d7230 */ /* 0x000fe40000004100 */
[C---:B------:R-:W-:Y:S01]  /*6720*/  FMUL R11, R46.reuse, R11 ;  /* 0x0000000b2e0b7220 */ /* 0x040fe20000400000 */
[----:B------:R-:W-:Y:S01]  /*6730*/  F2FP.F16.E4M3.UNPACK_B R64, R59.H1 ;  /* 0x0000003bff40723e */ /* 0x000fe200030006ff */
[----:B------:R-:W-:Y:S01]  /*6740*/  HADD2.F32 R59, -RZ, R60.H0_H0 ;  /* 0x2000003cff3b7230 */ /* 0x000fe20000004100 */
[----:B------:R-:W-:Y:S01]  /*6750*/  F2FP.SATFINITE.E4M3.F32.PACK_AB_MERGE_C R96, R5, R4, R96 ;  /* 0x000000040560723e */ /* 0x000fe20004807060 */
[C---:B------:R-:W-:Y:S01]  /*6760*/  FFMA R11, R49.reuse, R56, R11 ;  /* 0x00000038310b7223 */ /* 0x040fe2000000000b */
[C---:B------:R-:W-:Y:S01]  /*6770*/  FFMA R12, R49.reuse, R57, R12 ;  /* 0x00000039310c7223 */ /* 0x040fe2000000000c */
[----:B------:R-:W-:Y:S01]  /*6780*/  FFMA R13, R49, R58, R13 ;  /* 0x0000003a310d7223 */ /* 0x000fe2000000000d */
[----:B------:R-:W-:Y:S02]  /*6790*/  HADD2.F32 R62, -RZ, R62.H1_H1 ;  /* 0x3000003eff3e7230 */ /* 0x000fe40000004100 */
[C---:B------:R-:W-:Y:S01]  /*67a0*/  FMUL R14, R46.reuse, R14 ;  /* 0x0000000e2e0e7220 */ /* 0x040fe20000400000 */
[----:B------:R-:W-:Y:S01]  /*67b0*/  HADD2.F32 R60, -RZ, R60.H1_H1 ;  /* 0x3000003cff3c7230 */ /* 0x000fe20000004100 */
[----:B------:R-:W-:Y:S01]  /*67c0*/  F2FP.SATFINITE.E4M3.F32.PACK_AB_MERGE_C R97, R11, R10, RZ ;  /* 0x0000000a0b61723e */ /* 0x000fe200048070ff */
[C---:B------:R-:W-:Y:S01]  /*67d0*/  FMUL R15, R46.reuse, R15 ;  /* 0x0000000f2e0f7220 */ /* 0x040fe20000400000 */
[--C-:B------:R-:W-:Y:S02]  /*67e0*/  HADD2.F32 R63, -RZ, R64.reuse.H0_H0 ;  /* 0x20000040ff3f7230 */ /* 0x100fe40000004100 */
[----:B------:R-:W-:Y:S01]  /*67f0*/  FFMA R14, R49, R59, R14 ;  /* 0x0000003b310e7223 */ /* 0x000fe2000000000e */
[----:B------:R-:W-:Y:S01]  /*6800*/  F2FP.SATFINITE.E4M3.F32.PACK_AB_MERGE_C R97, R9, R8, R97 ;  /* 0x000000080961723e */ /* 0x000fe20004807061 */
[C---:B------:R-:W-:Y:S01]  /*6810*/  FFMA R15, R49.reuse, R60, R15 ;  /* 0x0000003c310f7223 */ /* 0x040fe2000000000f */
[C---:B------:R-:W-:Y:S01]  /*6820*/  FFMA R16, R49.reuse, R61, R16 ;  /* 0x0000003d31107223 */ /* 0x040fe20000000010 */
[C---:B------:R-:W-:Y:S01]  /*6830*/  FFMA R17, R49.reuse, R62, R17 ;  /* 0x0000003e31117223 */ /* 0x040fe20000000011 */
[----:B------:R-:W-:Y:S02]  /*6840*/  HADD2.F32 R64, -RZ, R64.H1_H1 ;  /* 0x30000040ff407230 */ /* 0x000fe40000004100 */
[C---:B------:R-:W-:Y:S01]  /*6850*/  FMUL R18, R46.reuse, R18 ;  /* 0x000000122e127220 */ /* 0x040fe20000400000 */
[C---:B------:R-:W-:Y:S01]  /*6860*/  FMUL R19, R46.reuse, R19 ;  /* 0x000000132e137220 */ /* 0x040fe20000400000 */
[----:B------:R-:W-:Y:S02]  /*6870*/  HADD2.F32 R68, -RZ, R68.H1_H1 ;  /* 0x30000044ff447230 */ /* 0x000fe40000004100 */
[C---:B------:R-:W-:Y:S01]  /*6880*/  FMUL R22, R46.reuse, R22 ;  /* 0x000000162e167220 */ /* 0x040fe20000400000 */
[C---:B------:R-:W-:Y:S01]  /*6890*/  FFMA R18, R49.reuse, R63, R18 ;  /* 0x0000003f31127223 */ /* 0x040fe20000000012 */
[C---:B------:R-:W-:Y:S01]  /*68a0*/  FFMA R19, R49.reuse, R64, R19 ;  /* 0x0000004031137223 */ /* 0x040fe20000000013 */
[C---:B------:R-:W-:Y:S01]  /*68b0*/  FMUL R23, R46.reuse, R23 ;  /* 0x000000172e177220 */ /* 0x040fe20000400000 */
[C---:B------:R-:W-:Y:S01]  /*68c0*/  FFMA R20, R49.reuse, R65, R20 ;  /* 0x0000004131147223 */ /* 0x040fe20000000014 */
[C---:B------:R-:W-:Y:S01]  /*68d0*/  FFMA R21, R49.reuse, R66, R21 ;  /* 0x0000004231157223 */ /* 0x040fe20000000015 */
[--C-:B------:R-:W-:Y:S02]  /*68e0*/  HADD2.F32 R70, -RZ, R72.reuse.H0_H0 ;  /* 0x20000048ff467230 */ /* 0x100fe40000004100 */
[C---:B------:R-:W-:Y:S01]  /*68f0*/  FFMA R22, R49.reuse, R67, R22 ;  /* 0x0000004331167223 */ /* 0x040fe20000000016 */
[----:B------:R-:W-:Y:S02]  /*6900*/  HADD2.F32 R72, -RZ, R72.H1_H1 ;  /* 0x30000048ff487230 */ /* 0x000fe40000004100 */
[C---:B------:R-:W-:Y:S01]  /*6910*/  FMUL R3, R46.reuse, R26 ;  /* 0x0000001a2e037220 */ /* 0x040fe20000400000 */
        /* <DEDUP_REMOVED lines=16> */
[----:B------:R-:W-:Y:S01]  /*6a20*/  FFMA R31, R49, R76, R31 ;  /* 0x0000004c311f7223 */ /* 0x000fe2000000001f */
[----:B------:R-:W-:Y:S01]  /*6a30*/  FMUL R35, R46, R35 ;  /* 0x000000232e237220 */ /* 0x000fe20000400000 */
[----:B------:R-:W-:Y:S01]  /*6a40*/  F2FP.SATFINITE.E4M3.F32.PACK_AB_MERGE_C R98, R15, R14, RZ ;  /* 0x0000000e0f62723e */ /* 0x000fe200048070ff */
[----:B------:R-:W-:Y:S01]  /*6a50*/  FFMA R28, R49, R77, R28 ;  /* 0x0000004d311c7223 */ /* 0x000fe2000000001c */
[----:B------:R-:W-:Y:S01]  /*6a60*/  F2FP.SATFINITE.E4M3.F32.PACK_AB_MERGE_C R99, R19, R18, RZ ;  /* 0x000000121363723e */ /* 0x000fe200048070ff */
[C---:B------:R-:W-:Y:S01]  /*6a70*/  FFMA R29, R49.reuse, R78, R29 ;  /* 0x0000004e311d7223 */ /* 0x040fe2000000001d */
[C---:B------:R-:W-:Y:S01]  /*6a80*/  FFMA R30, R49.reuse, R79, R30 ;  /* 0x0000004f311e7223 */ /* 0x040fe2000000001e */
[----:B------:R-:W-:Y:S01]  /*6a90*/  FFMA R35, R49, R80, R35 ;  /* 0x0000005031237223 */ /* 0x000fe20000000023 */
[----:B------:R-:W-:Y:S02]  /*6aa0*/  F2FP.SATFINITE.E4M3.F32.PACK_AB_MERGE_C R98, R13, R12, R98 ;  /* 0x0000000c0d62723e */ /* 0x000fe40004807062 */
[----:B------:R-:W-:Y:S02]  /*6ab0*/  F2FP.SATFINITE.E4M3.F32.PACK_AB_MERGE_C R99, R17, R16, R99 ;  /* 0x000000101163723e */ /* 0x000fe40004807063 */
[----:B------:R-:W-:Y:S02]  /*6ac0*/  F2FP.SATFINITE.E4M3.F32.PACK_AB_MERGE_C R116, R23, R22, RZ ;  /* 0x000000161774723e */ /* 0x000fe400048070ff */
[----:B------:R-:W-:Y:S01]  /*6ad0*/  F2FP.SATFINITE.E4M3.F32.PACK_AB_MERGE_C R117, R27, R3, RZ ;  /* 0x000000031b75723e */ /* 0x000fe200048070ff */
[----:B------:R3:W-:Y:S01]  /*6ae0*/  STS.128 [R105+UR43+0x1200], R96 ;  /* 0x0012006069007988 */ /* 0x0007e20008000c2b */
[----:B------:R-:W-:Y:S02]  /*6af0*/  F2FP.SATFINITE.E4M3.F32.PACK_AB_MERGE_C R115, R31, R26, RZ ;  /* 0x0000001a1f73723e */ /* 0x000fe400048070ff */
[----:B------:R-:W-:Y:S02]  /*6b00*/  F2FP.SATFINITE.E4M3.F32.PACK_AB_MERGE_C R120, R35, R30, RZ ;  /* 0x0000001e2378723e */ /* 0x000fe400048070ff */
[----:B------:R-:W-:Y:S02]  /*6b10*/  F2FP.SATFINITE.E4M3.F32.PACK_AB_MERGE_C R116, R21, R20, R116 ;  /* 0x000000141574723e */ /* 0x000fe40004807074 */
[----:B------:R-:W-:Y:S02]  /*6b20*/  F2FP.SATFINITE.E4M3.F32.PACK_AB_MERGE_C R117, R2, R0, R117 ;  /* 0x000000000275723e */ /* 0x000fe40004807075 */
[----:B------:R-:W-:Y:S02]  /*6b30*/  F2FP.SATFINITE.E4M3.F32.PACK_AB_MERGE_C R118, R25, R24, R115 ;  /* 0x000000181976723e */ /* 0x000fe40004807073 */
[----:B------:R-:W-:Y:S02]  /*6b40*/  F2FP.SATFINITE.E4M3.F32.PACK_AB_MERGE_C R119, R29, R28, R120 ;  /* 0x0000001c1d77723e */ /* 0x000fe40004807078 */
[----:B-1----:R-:W-:Y:S03]  /*6b50*/  IADD3 R113, PT, PT, R44, 0x1, RZ ;  /* 0x000000012c717810 */ /* 0x002fe60007ffe0ff */
[----:B------:R3:W-:Y:S01]  /*6b60*/  STS.128 [R101+0x1200], R116 ;  /* 0x0012007465007388 */ /* 0x0007e20000000c00 */
[----:B------:R-:W-:Y:S01]  /*6b70*/  @!PT LDS RZ, [RZ] ;  /* 0x00000000fffff984 */ /* 0x000fe20000000800 */
[----:B------:R-:W-:Y:S01]  /*6b80*/  @!PT LDS RZ, [RZ] ;  /* 0x00000000fffff984 */ /* 0x000fe20000000800 */
[----:B------:R-:W-:Y:S01]  /*6b90*/  @!PT LDS RZ, [RZ] ;  /* 0x00000000fffff984 */ /* 0x000fe20000000800 */
[----:B------:R-:W-:Y:S01]  /*6ba0*/  @!PT LDS RZ, [RZ] ;  /* 0x00000000fffff984 */ /* 0x000fe20000000800 */
[----:B------:R1:W-:Y:S07]  /*6bb0*/  MEMBAR.ALL.CTA ;  /* 0x0000000000007992 */ /* 0x0003ee0000008000 */
[----:B-1----:R-:W1:Y:S02]  /*6bc0*/  FENCE.VIEW.ASYNC.S ;  /* 0x00000000000073c6 */ /* 0x002e640000000000 */
[----:B-1----:R-:W-:Y:S06]  /*6bd0*/  BAR.SYNC.DEFER_BLOCKING 0x1, 0x80 ;  /* 0x0042000000007b1d */ /* 0x002fec0000010000 */
[----:B------:R-:W-:Y:S05]  /*6be0*/  @P0 BRA `(.L_x_120) ;  /* 0x0000000000340947 */ /* 0x000fea0003800000 */
[----:B------:R-:W-:Y:S01]  /*6bf0*/  UIADD3 UR12, UPT, UPT, UR43, 0x1200, URZ ;  /* 0x000012002b0c7890 */ /* 0x000fe2000fffe0ff */
[----:B------:R-:W-:Y:S01]  /*6c00*/  R2UR UR9, R94 ;  /* 0x000000005e0972ca */ /* 0x000fe200000e0000 */
[----:B------:R-:W-:Y:S01]  /*6c10*/  UIADD3 UR10, UP0, UPT, UR46, 0x680, URZ ;  /* 0x000006802e0a7890 */ /* 0x000fe2000ff1e0ff */
[----:B------:R-:W-:Y:S01]  /*6c20*/  R2UR UR8, R93 ;  /* 0x000000005d0872ca */ /* 0x000fe200000e0000 */
[----:B------:R-:W-:Y:S02]  /*6c30*/  UMOV UR7, UR36 ;  /* 0x0000002400077c82 */ /* 0x000fe40008000000 */
[----:B------:R-:W-:Y:S01]  /*6c40*/  IMAD.U32 R111, RZ, RZ, UR12 ;  /* 0x0000000cff6f7e24 */ /* 0x000fe2000f8e00ff */
[----:B------:R-:W-:Y:S04]  /*6c50*/  UIADD3.X UR11, UPT, UPT, URZ, UR47, URZ, UP0, !UPT ;  /* 0x0000002fff0b7290 */ /* 0x000fe800087fe4ff */
[----:B------:R-:W-:Y:S03]  /*6c60*/  R2UR UR4, R111 ;  /* 0x000000006f0472ca */ /* 0x000fe600000e0000 */
[----:B------:R-:W-:Y:S02]  /*6c70*/  USHF.L.U32 UR5, UR9, 0x5, URZ ;  /* 0x0000000509057899 */ /* 0x000fe400080006ff */
[----:B------:R-:W-:Y:S09]  /*6c80*/  USHF.L.U32 UR6, UR8, 0x7, URZ ;  /* 0x0000000708067899 */ /* 0x000ff200080006ff */
[----:B------:R1:W-:Y:S01]  /*6c90*/  UTMASTG.3D [UR4], [UR10] ;  /* 0x000000040a0073b5 */ /* 0x0003e20008010000 */
[----:B------:R0:W-:Y:S01]  /*6ca0*/  UTMACMDFLUSH ;  /* 0x00000000000079b7 */ /* 0x0001e20000000000 */
[----:B-1----:R-:W-:Y:S04]  /*6cb0*/  DEPBAR.LE SB0, 0x0 ;  /* 0x000080000000791a */ /* 0x002fe80000000000 */
.L_x_120:
[----:B------:R-:W-:Y:S05]  /*6cc0*/  BSYNC.RECONVERGENT B0 ;  /* 0x0000000000007941 */ /* 0x000fea0003800200 */
.L_x_119:
[----:B------:R-:W-:Y:S01]  /*6cd0*/  BAR.SYNC.DEFER_BLOCKING 0x1, 0x80 ;  /* 0x0042000000007b1d */ /* 0x000fe20000010000 */
[----:B------:R-:W-:Y:S01]  /*6ce0*/  ISETP.NE.AND P2, PT, R112, RZ, PT ;  /* 0x000000ff7000720c */ /* 0x000fe20003f45270 */
[----:B------:R-:W-:Y:S01]  /*6cf0*/  IMAD.IADD R94, R43, 0x1, R81 ;  /* 0x000000012b5e7824 */ /* 0x000fe200078e0251 */
[----:B------:R-:W-:Y:S01]  /*6d00*/  ISETP.NE.AND P0, PT, R114, 0x2, PT ;  /* 0x000000027200780c */ /* 0x000fe20003f05270 */
[----:B------:R-:W-:Y:S01]  /*6d10*/  IMAD.IADD R93, R45, 0x1, R92 ;  /* 0x000000012d5d7824 */ /* 0x000fe200078e025c */
[----:B------:R-:W-:Y:S02]  /*6d20*/  ISETP.NE.AND P1, PT, R113, 0x4, PT ;  /* 0x000000047100780c */ /* 0x000fe40003f25270 */
[----:B------:R-:W-:Y:S02]  /*6d30*/  SEL R0, RZ, 0x1, P0 ;  /* 0x00000001ff007807 */ /* 0x000fe40000000000 */
[----:B------:R-:W-:Y:S02]  /*6d40*/  SEL R3, RZ, 0x1, P1 ;  /* 0x00000001ff037807 */ /* 0x000fe40000800000 */
[----:B------:R-:W-:Y:S02]  /*6d50*/  LOP3.LUT R109, R109, R0, RZ, 0x3c, !PT ;  /* 0x000000006d6d7212 */ /* 0x000fe400078e3cff */
[----:B------:R-:W-:Y:S02]  /*6d60*/  LOP3.LUT R110, R110, R3, RZ, 0x3c, !PT ;  /* 0x000000036e6e7212 */ /* 0x000fe400078e3cff */
[----:B------:R-:W-:Y:S02]  /*6d70*/  @P2 R2UR UR36, R107 ;  /* 0x000000006b2422ca */ /* 0x000fe400000e0000 */
[----:B------:R-:W-:Y:S02]  /*6d80*/  SEL R114, R114, RZ, P0 ;  /* 0x000000ff72727207 */ /* 0x000fe40000000000 */
[----:B------:R-:W-:Y:S01]  /*6d90*/  SEL R44, R113, RZ, P1 ;  /* 0x000000ff712c7207 */ /* 0x000fe20000800000 */
[----:B------:R-:W-:Y:S10]  /*6da0*/  @P2 BRA `(.L_x_121) ;  /* 0xffffffe400a02947 */ /* 0x000ff4000383ffff */
[----:B------:R-:W-:Y:S05]  /*6db0*/  EXIT ;  /* 0x000000000000794d */ /* 0x000fea0003800000 */
.L_x_25:
[----:B--2---:R2:W4:Y:S02]  /*6dc0*/  SYNCS.PHASECHK.TRANS64.TRYWAIT P0, [R3+URZ+0x150], R2 ;  /* 0x00015002030075a7 */ /* 0x00452400080011ff */
[----:B----4-:R-:W-:Y:S05]  /*6dd0*/  @!P0 NANOSLEEP.SYNCS 0x989680 ;  /* 0x009896800000895d */ /* 0x010fea0003900000 */
[----:B------:R-:W4:Y:S02]  /*6de0*/  @!P0 SYNCS.PHASECHK.TRANS64 P0, [R3+URZ+0x150], R2 ;  /* 0x00015002030085a7 */ /* 0x000f2400080010ff */
[----:B----4-:R-:W-:Y:S05]  /*6df0*/  @!P0 BRA `(.L_x_25) ;  /* 0xfffffffc00f08947 */ /* 0x010fea000383ffff */
[----:B------:R-:W-:Y:S05]  /*6e00*/  BRA `(.L_x_122) ;  /* 0xffffffa800b47947 */ /* 0x000fea000383ffff */
.L_x_28:
[----:B-1----:R-:W-:-:S07]  /*6e10*/  MOV R2, UR33 ;  /* 0x0000002100027c02 */ /* 0x002fce0008000f00 */
.L_x_123:
[----:B-1----:R1:W2:Y:S02]  /*6e20*/  SYNCS.PHASECHK.TRANS64.TRYWAIT P0, [R2+URZ+0x60], R5 ;  /* 0x00006005020075a7 */ /* 0x0022a400080011ff */
[----:B--2---:R-:W-:Y:S05]  /*6e30*/  @!P0 NANOSLEEP.SYNCS 0x989680 ;  /* 0x009896800000895d */ /* 0x004fea0003900000 */
[----:B------:R-:W2:Y:S02]  /*6e40*/  @!P0 SYNCS.PHASECHK.TRANS64 P0, [R2+URZ+0x60], R5 ;  /* 0x00006005020085a7 */ /* 0x000ea400080010ff */
[----:B--2---:R-:W-:Y:S05]  /*6e50*/  @!P0 BRA `(.L_x_123) ;  /* 0xfffffffc00f08947 */ /* 0x004fea000383ffff */
[----:B------:R-:W-:Y:S05]  /*6e60*/  BRA `(.L_x_27) ;  /* 0xffffffac001c7947 */ /* 0x000fea000383ffff */
.L_x_35:
[----:B-1----:R-:W-:-:S07]  /*6e70*/  MOV R2, UR17 ;  /* 0x0000001100027c02 */ /* 0x002fce0008000f00 */
.L_x_124:
[----:B-1----:R1:W2:Y:S02]  /*6e80*/  SYNCS.PHASECHK.TRANS64.TRYWAIT P0, [R2+URZ+0x60], R5 ;  /* 0x00006005020075a7 */ /* 0x0022a400080011ff */
[----:B--2---:R-:W-:Y:S05]  /*6e90*/  @!P0 NANOSLEEP.SYNCS 0x989680 ;  /* 0x009896800000895d */ /* 0x004fea0003900000 */
[----:B------:R-:W2:Y:S02]  /*6ea0*/  @!P0 SYNCS.PHASECHK.TRANS64 P0, [R2+URZ+0x60], R5 ;  /* 0x00006005020085a7 */ /* 0x000ea400080010ff */
[----:B--2---:R-:W-:Y:S05]  /*6eb0*/  @!P0 BRA `(.L_x_124) ;  /* 0xfffffffc00f08947 */ /* 0x004fea000383ffff */
[----:B------:R-:W-:Y:S05]  /*6ec0*/  BRA `(.L_x_34) ;  /* 0xffffffac00d87947 */ /* 0x000fea000383ffff */
.L_x_40:
[----:B-1----:R1:W2:Y:S02]  /*6ed0*/  SYNCS.PHASECHK.TRANS64.TRYWAIT P0, [R2+URZ+0xe0], R3 ;  /* 0x0000e003020075a7 */ /* 0x0022a400080011ff */
[----:B--2---:R-:W-:Y:S05]  /*6ee0*/  @!P0 NANOSLEEP.SYNCS 0x989680 ;  /* 0x009896800000895d */ /* 0x004fea0003900000 */
[----:B------:R-:W2:Y:S02]  /*6ef0*/  @!P0 SYNCS.PHASECHK.TRANS64 P0, [R2+URZ+0xe0], R3 ;  /* 0x0000e003020085a7 */ /* 0x000ea400080010ff */
[----:B--2---:R-:W-:Y:S05]  /*6f00*/  @!P0 BRA `(.L_x_40) ;  /* 0xfffffffc00f08947 */ /* 0x004fea000383ffff */
[----:B------:R-:W-:Y:S05]  /*6f10*/  BRA `(.L_x_125) ;  /* 0xffffffb0007c7947 */ /* 0x000fea000383ffff */
.L_x_44:
[----:B---3--:R-:W-:-:S07]  /*6f20*/  MOV R0, UR5 ;  /* 0x0000000500007c02 */ /* 0x008fce0008000f00 */
.L_x_126:
[----:B-1----:R1:W2:Y:S02]  /*6f30*/  SYNCS.PHASECHK.TRANS64.TRYWAIT P0, [R0+URZ], R3 ;  /* 0x00000003000075a7 */ /* 0x0022a400080011ff */
[----:B--2---:R-:W-:Y:S05]  /*6f40*/  @!P0 NANOSLEEP.SYNCS 0x989680 ;  /* 0x009896800000895d */ /* 0x004fea0003900000 */
[----:B------:R-:W2:Y:S02]  /*6f50*/  @!P0 SYNCS.PHASECHK.TRANS64 P0, [R0+URZ], R3 ;  /* 0x00000003000085a7 */ /* 0x000ea400080010ff */
[----:B--2---:R-:W-:Y:S05]  /*6f60*/  @!P0 BRA `(.L_x_126) ;  /* 0xfffffffc00f08947 */ /* 0x004fea000383ffff */
[----:B------:R-:W-:Y:S05]  /*6f70*/  BRA `(.L_x_127) ;  /* 0xffffffb400ec7947 */ /* 0x000fea000383ffff */
.L_x_45:
[----:B---3--:R-:W-:-:S07]  /*6f80*/  MOV R0, UR5 ;  /* 0x0000000500007c02 */ /* 0x008fce0008000f00 */
.L_x_128:
[----:B-1----:R1:W2:Y:S02]  /*6f90*/  SYNCS.PHASECHK.TRANS64.TRYWAIT P0, [R0+URZ], R3 ;  /* 0x00000003000075a7 */ /* 0x0022a400080011ff */
[----:B--2---:R-:W-:Y:S05]  /*6fa0*/  @!P0 NANOSLEEP.SYNCS 0x989680 ;  /* 0x009896800000895d */ /* 0x004fea0003900000 */
[----:B------:R-:W2:Y:S02]  /*6fb0*/  @!P0 SYNCS.PHASECHK.TRANS64 P0, [R0+URZ], R3 ;  /* 0x00000003000085a7 */ /* 0x000ea400080010ff */
[----:B--2---:R-:W-:Y:S05]  /*6fc0*/  @!P0 BRA `(.L_x_128) ;  /* 0xfffffffc00f08947 */ /* 0x004fea000383ffff */
[----:B------:R-:W-:Y:S05]  /*6fd0*/  BRA `(.L_x_129) ;  /* 0xffffffb400f87947 */ /* 0x000fea000383ffff */
.L_x_46:
[----:B---3--:R-:W-:-:S07]  /*6fe0*/  MOV R0, UR5 ;  /* 0x0000000500007c02 */ /* 0x008fce0008000f00 */
.L_x_130:
[----:B-1----:R1:W2:Y:S02]  /*6ff0*/  SYNCS.PHASECHK.TRANS64.TRYWAIT P0, [R0+URZ], R3 ;  /* 0x00000003000075a7 */ /* 0x0022a400080011ff */
[----:B--2---:R-:W-:Y:S05]  /*7000*/  @!P0 NANOSLEEP.SYNCS 0x989680 ;  /* 0x009896800000895d */ /* 0x004fea0003900000 */
[----:B------:R-:W2:Y:S02]  /*7010*/  @!P0 SYNCS.PHASECHK.TRANS64 P0, [R0+URZ], R3 ;  /* 0x00000003000085a7 */ /* 0x000ea400080010ff */
[----:B--2---:R-:W-:Y:S05]  /*7020*/  @!P0 BRA `(.L_x_130) ;  /* 0xfffffffc00f08947 */ /* 0x004fea000383ffff */
[----:B------:R-:W-:Y:S05]  /*7030*/  BRA `(.L_x_131) ;  /* 0xffffffb800047947 */ /* 0x000fea000383ffff */
.L_x_47:
[----:B---3--:R-:W-:-:S07]  /*7040*/  MOV R0, UR5 ;  /* 0x0000000500007c02 */ /* 0x008fce0008000f00 */
.L_x_132:
[----:B-1----:R1:W2:Y:S02]  /*7050*/  SYNCS.PHASECHK.TRANS64.TRYWAIT P0, [R0+URZ], R3 ;  /* 0x00000003000075a7 */ /* 0x0022a400080011ff */
[----:B--2---:R-:W-:Y:S05]  /*7060*/  @!P0 NANOSLEEP.SYNCS 0x989680 ;  /* 0x009896800000895d */ /* 0x004fea0003900000 */
[----:B------:R-:W2:Y:S02]  /*7070*/  @!P0 SYNCS.PHASECHK.TRANS64 P0, [R0+URZ], R3 ;  /* 0x00000003000085a7 */ /* 0x000ea400080010ff */
[----:B--2---:R-:W-:Y:S05]  /*7080*/  @!P0 BRA `(.L_x_132) ;  /* 0xfffffffc00f08947 */ /* 0x004fea000383ffff */
[----:B------:R-:W-:Y:S05]  /*7090*/  BRA `(.L_x_133) ;  /* 0xffffffb800107947 */ /* 0x000fea000383ffff */
.L_x_48:
[----:B---3--:R-:W-:-:S07]  /*70a0*/  MOV R0, UR5 ;  /* 0x0000000500007c02 */ /* 0x008fce0008000f00 */
.L_x_134:
[----:B-1----:R1:W2:Y:S02]  /*70b0*/  SYNCS.PHASECHK.TRANS64.TRYWAIT P0, [R0+URZ], R3 ;  /* 0x00000003000075a7 */ /* 0x0022a400080011ff */
[----:B--2---:R-:W-:Y:S05]  /*70c0*/  @!P0 NANOSLEEP.SYNCS 0x989680 ;  /* 0x009896800000895d */ /* 0x004fea0003900000 */
[----:B------:R-:W2:Y:S02]  /*70d0*/  @!P0 SYNCS.PHASECHK.TRANS64 P0, [R0+URZ], R3 ;  /* 0x00000003000085a7 */ /* 0x000ea400080010ff */
[----:B--2---:R-:W-:Y:S05]  /*70e0*/  @!P0 BRA `(.L_x_134) ;  /* 0xfffffffc00f08947 */ /* 0x004fea000383ffff */
[----:B------:R-:W-:Y:S05]  /*70f0*/  BRA `(.L_x_135) ;  /* 0xffffffb8001c7947 */ /* 0x000fea000383ffff */
.L_x_49:
[----:B---3--:R-:W-:-:S07]  /*7100*/  MOV R0, UR5 ;  /* 0x0000000500007c02 */ /* 0x008fce0008000f00 */
.L_x_136:
[----:B-1----:R1:W2:Y:S02]  /*7110*/  SYNCS.PHASECHK.TRANS64.TRYWAIT P0, [R0+URZ], R3 ;  /* 0x00000003000075a7 */ /* 0x0022a400080011ff */
[----:B--2---:R-:W-:Y:S05]  /*7120*/  @!P0 NANOSLEEP.SYNCS 0x989680 ;  /* 0x009896800000895d */ /* 0x004fea0003900000 */
[----:B------:R-:W2:Y:S02]  /*7130*/  @!P0 SYNCS.PHASECHK.TRANS64 P0, [R0+URZ], R3 ;  /* 0x00000003000085a7 */ /* 0x000ea400080010ff */
[----:B--2---:R-:W-:Y:S05]  /*7140*/  @!P0 BRA `(.L_x_136) ;  /* 0xfffffffc00f08947 */ /* 0x004fea000383ffff */
[----:B------:R-:W-:Y:S05]  /*7150*/  BRA `(.L_x_137) ;  /* 0xffffffb800287947 */ /* 0x000fea000383ffff */
.L_x_50:
[----:B---3--:R-:W-:-:S07]  /*7160*/  MOV R0, UR5 ;  /* 0x0000000500007c02 */ /* 0x008fce0008000f00 */
.L_x_138:
[----:B-1----:R1:W2:Y:S02]  /*7170*/  SYNCS.PHASECHK.TRANS64.TRYWAIT P0, [R0+URZ], R3 ;  /* 0x00000003000075a7 */ /* 0x0022a400080011ff */
[----:B--2---:R-:W-:Y:S05]  /*7180*/  @!P0 NANOSLEEP.SYNCS 0x989680 ;  /* 0x009896800000895d */ /* 0x004fea0003900000 */
[----:B------:R-:W2:Y:S02]  /*7190*/  @!P0 SYNCS.PHASECHK.TRANS64 P0, [R0+URZ], R3 ;  /* 0x00000003000085a7 */ /* 0x000ea400080010ff */
[----:B--2---:R-:W-:Y:S05]  /*71a0*/  @!P0 BRA `(.L_x_138) ;  /* 0xfffffffc00f08947 */ /* 0x004fea000383ffff */
[----:B------:R-:W-:Y:S05]  /*71b0*/  BRA `(.L_x_139) ;  /* 0xffffffb800347947 */ /* 0x000fea000383ffff */
.L_x_51:
[----:B---3--:R-:W-:-:S07]  /*71c0*/  MOV R0, UR5 ;  /* 0x0000000500007c02 */ /* 0x008fce0008000f00 */
.L_x_140:
[----:B-1----:R1:W2:Y:S02]  /*71d0*/  SYNCS.PHASECHK.TRANS64.TRYWAIT P0, [R0+URZ], R3 ;  /* 0x00000003000075a7 */ /* 0x0022a400080011ff */
[----:B--2---:R-:W-:Y:S05]  /*71e0*/  @!P0 NANOSLEEP.SYNCS 0x989680 ;  /* 0x009896800000895d */ /* 0x004fea0003900000 */
[----:B------:R-:W2:Y:S02]  /*71f0*/  @!P0 SYNCS.PHASECHK.TRANS64 P0, [R0+URZ], R3 ;  /* 0x00000003000085a7 */ /* 0x000ea400080010ff */
[----:B--2---:R-:W-:Y:S05]  /*7200*/  @!P0 BRA `(.L_x_140) ;  /* 0xfffffffc00f08947 */ /* 0x004fea000383ffff */
[----:B------:R-:W-:Y:S05]  /*7210*/  BRA `(.L_x_141) ;  /* 0xffffffb800407947 */ /* 0x000fea000383ffff */
.L_x_52:
[----:B---3--:R-:W-:-:S07]  /*7220*/  MOV R0, UR5 ;  /* 0x0000000500007c02 */ /* 0x008fce0008000f00 */
.L_x_142:
[----:B-1----:R1:W2:Y:S02]  /*7230*/  SYNCS.PHASECHK.TRANS64.TRYWAIT P0, [R0+URZ], R3 ;  /* 0x00000003000075a7 */ /* 0x0022a400080011ff */
[----:B--2---:R-:W-:Y:S05]  /*7240*/  @!P0 NANOSLEEP.SYNCS 0x989680 ;  /* 0x009896800000895d */ /* 0x004fea0003900000 */
[----:B------:R-:W2:Y:S02]  /*7250*/  @!P0 SYNCS.PHASECHK.TRANS64 P0, [R0+URZ], R3 ;  /* 0x00000003000085a7 */ /* 0x000ea400080010ff */
[----:B--2---:R-:W-:Y:S05]  /*7260*/  @!P0 BRA `(.L_x_142) ;  /* 0xfffffffc00f08947 */ /* 0x004fea000383ffff */
[----:B------:R-:W-:Y:S05]  /*7270*/  BRA `(.L_x_143) ;  /* 0xffffffb8004c7947 */ /* 0x000fea000383ffff */
.L_x_53:
[----:B---3--:R-:W-:-:S07]  /*7280*/  MOV R0, UR5 ;  /* 0x0000000500007c02 */ /* 0x008fce0008000f00 */
.L_x_144:
[----:B-1----:R1:W2:Y:S02]  /*7290*/  SYNCS.PHASECHK.TRANS64.TRYWAIT P0, [R0+URZ], R3 ;  /* 0x00000003000075a7 */ /* 0x0022a400080011ff */
[----:B--2---:R-:W-:Y:S05]  /*72a0*/  @!P0 NANOSLEEP.SYNCS 0x989680 ;  /* 0x009896800000895d */ /* 0x004fea0003900000 */
[----:B------:R-:W2:Y:S02]  /*72b0*/  @!P0 SYNCS.PHASECHK.TRANS64 P0, [R0+URZ], R3 ;  /* 0x00000003000085a7 */ /* 0x000ea400080010ff */
[----:B--2---:R-:W-:Y:S05]  /*72c0*/  @!P0 BRA `(.L_x_144) ;  /* 0xfffffffc00f08947 */ /* 0x004fea000383ffff */
[----:B------:R-:W-:Y:S05]  /*72d0*/  BRA `(.L_x_145) ;  /* 0xffffffb800587947 */ /* 0x000fea000383ffff */
.L_x_54:
[----:B---3--:R-:W-:-:S07]  /*72e0*/  MOV R0, UR5 ;  /* 0x0000000500007c02 */ /* 0x008fce0008000f00 */
.L_x_146:
[----:B-1----:R1:W2:Y:S02]  /*72f0*/  SYNCS.PHASECHK.TRANS64.TRYWAIT P0, [R0+URZ], R3 ;  /* 0x00000003000075a7 */ /* 0x0022a400080011ff */
[----:B--2---:R-:W-:Y:S05]  /*7300*/  @!P0 NANOSLEEP.SYNCS 0x989680 ;  /* 0x009896800000895d */ /* 0x004fea0003900000 */
[----:B------:R-:W2:Y:S02]  /*7310*/  @!P0 SYNCS.PHASECHK.TRANS64 P0, [R0+URZ], R3 ;  /* 0x00000003000085a7 */ /* 0x000ea400080010ff */
[----:B--2---:R-:W-:Y:S05]  /*7320*/  @!P0 BRA `(.L_x_146) ;  /* 0xfffffffc00f08947 */ /* 0x004fea000383ffff */
[----:B------:R-:W-:Y:S05]  /*7330*/  BRA `(.L_x_147) ;  /* 0xffffffb800647947 */ /* 0x000fea000383ffff */
.L_x_57:
[----:B-1----:R1:W2:Y:S02]  /*7340*/  SYNCS.PHASECHK.TRANS64.TRYWAIT P0, [R0+URZ+0x140], R5 ;  /* 0x00014005000075a7 */ /* 0x0022a400080011ff */
[----:B--2---:R-:W-:Y:S05]  /*7350*/  @!P0 NANOSLEEP.SYNCS 0x989680 ;  /* 0x009896800000895d */ /* 0x004fea0003900000 */
[----:B------:R-:W2:Y:S02]  /*7360*/  @!P0 SYNCS.PHASECHK.TRANS64 P0, [R0+URZ+0x140], R5 ;  /* 0x00014005000085a7 */ /* 0x000ea400080010ff */
[----:B--2---:R-:W-:Y:S05]  /*7370*/  @!P0 BRA `(.L_x_57) ;  /* 0xfffffffc00f08947 */ /* 0x004fea000383ffff */
[----:B------:R-:W-:Y:S05]  /*7380*/  BRA `(.L_x_148) ;  /* 0xffffffb800c47947 */ /* 0x000fea000383ffff */
.L_x_58:
[----:B------:R-:W-:-:S07]  /*7390*/  MOV R0, UR5 ;  /* 0x0000000500007c02 */ /* 0x000fce0008000f00 */
.L_x_149:
[----:B-1----:R1:W2:Y:S02]  /*73a0*/  SYNCS.PHASECHK.TRANS64.TRYWAIT P0, [R0+URZ+0xf0], R7 ;  /* 0x0000f007000075a7 */ /* 0x0022a400080011ff */
[----:B--2---:R-:W-:Y:S05]  /*73b0*/  @!P0 NANOSLEEP.SYNCS 0x989680 ;  /* 0x009896800000895d */ /* 0x004fea0003900000 */
[----:B------:R-:W2:Y:S02]  /*73c0*/  @!P0 SYNCS.PHASECHK.TRANS64 P0, [R0+URZ+0xf0], R7 ;  /* 0x0000f007000085a7 */ /* 0x000ea400080010ff */
[----:B--2---:R-:W-:Y:S05]  /*73d0*/  @!P0 BRA `(.L_x_149) ;  /* 0xfffffffc00f08947 */ /* 0x004fea000383ffff */
[----:B------:R-:W-:Y:S05]  /*73e0*/  BRA `(.L_x_150) ;  /* 0xffffffb800d47947 */ /* 0x000fea000383ffff */
.L_x_59:
[----:B-1----:R1:W2:Y:S02]  /*73f0*/  SYNCS.PHASECHK.TRANS64.TRYWAIT P1, [R0+URZ+0xe0], R5 ;  /* 0x0000e005000075a7 */ /* 0x0022a400080211ff */
[----:B--2---:R-:W-:Y:S05]  /*7400*/  @!P1 NANOSLEEP.SYNCS 0x989680 ;  /* 0x009896800000995d */ /* 0x004fea0003900000 */
[----:B------:R-:W2:Y:S02]  /*7410*/  @!P1 SYNCS.PHASECHK.TRANS64 P1, [R0+URZ+0xe0], R5 ;  /* 0x0000e005000095a7 */ /* 0x000ea400080210ff */
[----:B--2---:R-:W-:Y:S05]  /*7420*/  @!P1 BRA `(.L_x_59) ;  /* 0xfffffffc00f09947 */ /* 0x004fea000383ffff */
[----:B------:R-:W-:Y:S05]  /*7430*/  BRA `(.L_x_151) ;  /* 0xffffffbc00047947 */ /* 0x000fea000383ffff */
.L_x_62:
[----:B------:R-:W-:-:S07]  /*7440*/  MOV R0, UR5 ;  /* 0x0000000500007c02 */ /* 0x000fce0008000f00 */
.L_x_152:
[----:B-1----:R1:W2:Y:S02]  /*7450*/  SYNCS.PHASECHK.TRANS64.TRYWAIT P0, [R0+URZ+0xf0], R3 ;  /* 0x0000f003000075a7 */ /* 0x0022a400080011ff */
[----:B--2---:R-:W-:Y:S05]  /*7460*/  @!P0 NANOSLEEP.SYNCS 0x989680 ;  /* 0x009896800000895d */ /* 0x004fea0003900000 */
[----:B------:R-:W2:Y:S02]  /*7470*/  @!P0 SYNCS.PHASECHK.TRANS64 P0, [R0+URZ+0xf0], R3 ;  /* 0x0000f003000085a7 */ /* 0x000ea400080010ff */
[----:B--2---:R-:W-:Y:S05]  /*7480*/  @!P0 BRA `(.L_x_152) ;  /* 0xfffffffc00f08947 */ /* 0x004fea000383ffff */
[----:B------:R-:W-:Y:S05]  /*7490*/  BRA `(.L_x_61) ;  /* 0xffffffbc00587947 */ /* 0x000fea000383ffff */
.L_x_71:
[----:B-1----:R-:W-:-:S04]  /*74a0*/  MOV R4, UR6 ;  /* 0x0000000600047c02 */ /* 0x002fc80008000f00 */
[----:B------:R1:W2:Y:S03]  /*74b0*/  SYNCS.PHASECHK.TRANS64.TRYWAIT P0, [R4+URZ+0x8], R5 ;  /* 0x00000805040075a7 */ /* 0x0002a600080011ff */
[----:B--2---:R-:W-:Y:S05]  /*74c0*/  @!P0 NANOSLEEP.SYNCS 0x989680 ;  /* 0x009896800000895d */ /* 0x004fea0003900000 */
[----:B------:R-:W2:Y:S02]  /*74d0*/  @!P0 SYNCS.PHASECHK.TRANS64 P0, [R4+URZ+0x8], R5 ;  /* 0x00000805040085a7 */ /* 0x000ea400080010ff */
[----:B--2---:R-:W-:Y:S05]  /*74e0*/  @!P0 BRA `(.L_x_71) ;  /* 0xfffffffc00ec8947 */ /* 0x004fea000383ffff */
[----:B------:R-:W-:Y:S05]  /*74f0*/  BRA `(.L_x_70) ;  /* 0xffffffc0000c7947 */ /* 0x000fea000383ffff */
.L_x_73:
[----:B------:R-:W-:Y:S01]  /*7500*/  BSSY B0, `(.L_x_153) ;  /* 0x0000006000007945 */ /* 0x000fe20003800000 */
[----:B------:R-:W-:-:S07]  /*7510*/  MOV R15, 0xffffffff ;  /* 0xffffffff000f7802 */ /* 0x000fce0000000f00 */
[----:B-1---5:R-:W-:Y:S05]  /*7520*/  WARPSYNC.COLLECTIVE R15, `(.L_x_154) ;  /* 0x000000000f0c7348 */ /* 0x022fea0003c00000 */
[----:B------:R-:W-:Y:S02]  /*7530*/  ELECT P6, UR79, PT ;  /* 0x00000000004f782f */ /* 0x000fe400038c0000 */
[----:B------:R-:W-:Y:S01]  /*7540*/  MOV R14, UR79 ;  /* 0x0000004f000e7c02 */ /* 0x000fe20008000f00 */
[----:B-1---5:R-:W-:Y:S10]  /*7550*/  ENDCOLLECTIVE ;  /* 0x000000000000791b */ /* 0x022ff40003800000 */
.L_x_154:
[----:B------:R-:W-:Y:S05]  /*7560*/  BSYNC B0 ;  /* 0x0000000000007941 */ /* 0x000fea0003800000 */
.L_x_153:
[----:B------:R-:W-:Y:S05]  /*7570*/  BRA `(.L_x_155) ;  /* 0xffffffc0003c7947 */ /* 0x000fea000383ffff */
.L_x_75:
[----:B-1----:R-:W-:-:S04]  /*7580*/  MOV R2, UR6 ;  /* 0x0000000600027c02 */ /* 0x002fc80008000f00 */
[----:B------:R1:W2:Y:S03]  /*7590*/  SYNCS.PHASECHK.TRANS64.TRYWAIT P0, [R2+URZ+0x8], R3 ;  /* 0x00000803020075a7 */ /* 0x0002a600080011ff */
[----:B--2---:R-:W-:Y:S05]  /*75a0*/  @!P0 NANOSLEEP.SYNCS 0x989680 ;  /* 0x009896800000895d */ /* 0x004fea0003900000 */
[----:B------:R-:W2:Y:S02]  /*75b0*/  @!P0 SYNCS.PHASECHK.TRANS64 P0, [R2+URZ+0x8], R3 ;  /* 0x00000803020085a7 */ /* 0x000ea400080010ff */
[----:B--2---:R-:W-:Y:S05]  /*75c0*/  @!P0 BRA `(.L_x_75) ;  /* 0xfffffffc00ec8947 */ /* 0x004fea000383ffff */
[----:B------:R-:W-:Y:S05]  /*75d0*/  BRA `(.L_x_74) ;  /* 0xffffffc000407947 */ /* 0x000fea000383ffff */
.L_x_76:
[----:B-1----:R1:W2:Y:S02]  /*75e0*/  SYNCS.PHASECHK.TRANS64.TRYWAIT P0, [R0+URZ+0xe0], R5 ;  /* 0x0000e005000075a7 */ /* 0x0022a400080011ff */
[----:B--2---:R-:W-:Y:S05]  /*75f0*/  @!P0 NANOSLEEP.SYNCS 0x989680 ;  /* 0x009896800000895d */ /* 0x004fea0003900000 */
[----:B------:R-:W2:Y:S02]  /*7600*/  @!P0 SYNCS.PHASECHK.TRANS64 P0, [R0+URZ+0xe0], R5 ;  /* 0x0000e005000085a7 */ /* 0x000ea400080010ff */
[----:B--2---:R-:W-:Y:S05]  /*7610*/  @!P0 BRA `(.L_x_76) ;  /* 0xfffffffc00f08947 */ /* 0x004fea000383ffff */
[----:B------:R-:W-:Y:S05]  /*7620*/  BRA `(.L_x_156) ;  /* 0xffffffc4002c7947 */ /* 0x000fea000383ffff */
.L_x_78:
[----:B------:R-:W-:-:S07]  /*7630*/  MOV R0, UR9 ;  /* 0x0000000900007c02 */ /* 0x000fce0008000f00 */
.L_x_157:
[----:B-1----:R1:W2:Y:S02]  /*7640*/  SYNCS.PHASECHK.TRANS64.TRYWAIT P0, [R0+URZ+0x120], R5 ;  /* 0x00012005000075a7 */ /* 0x0022a400080011ff */
[----:B--2---:R-:W-:Y:S05]  /*7650*/  @!P0 NANOSLEEP.SYNCS 0x989680 ;  /* 0x009896800000895d */ /* 0x004fea0003900000 */
[----:B------:R-:W2:Y:S02]  /*7660*/  @!P0 SYNCS.PHASECHK.TRANS64 P0, [R0+URZ+0x120], R5 ;  /* 0x00012005000085a7 */ /* 0x000ea400080010ff */
[----:B--2---:R-:W-:Y:S05]  /*7670*/  @!P0 BRA `(.L_x_157) ;  /* 0xfffffffc00f08947 */ /* 0x004fea000383ffff */
[----:B------:R-:W-:Y:S05]  /*7680*/  BRA `(.L_x_158) ;  /* 0xffffffc400787947 */ /* 0x000fea000383ffff */
.L_x_81:
[----:B------:R-:W-:Y:S07]  /*7690*/  MOV R0, UR8 ;  /* 0x0000000800007c02 */ /* 0x000fee0008000f00 */
.L_x_159:
[----:B-1----:R1:W2:Y:S02]  /*76a0*/  SYNCS.PHASECHK.TRANS64.TRYWAIT P0, [R0+URZ], R5 ;  /* 0x00000005000075a7 */ /* 0x0022a400080011ff */
[----:B--2---:R-:W-:Y:S05]  /*76b0*/  @!P0 NANOSLEEP.SYNCS 0x989680 ;  /* 0x009896800000895d */ /* 0x004fea0003900000 */
[----:B------:R-:W2:Y:S02]  /*76c0*/  @!P0 SYNCS.PHASECHK.TRANS64 P0, [R0+URZ], R5 ;  /* 0x00000005000085a7 */ /* 0x000ea400080010ff */
[----:B--2---:R-:W-:Y:S05]  /*76d0*/  @!P0 BRA `(.L_x_159) ;  /* 0xfffffffc00f08947 */ /* 0x004fea000383ffff */
[----:B------:R-:W-:Y:S05]  /*76e0*/  BRA `(.L_x_80) ;  /* 0xffffffc4008c7947 */ /* 0x000fea000383ffff */
.L_x_85:
[----:B-1----:R-:W-:-:S07]  /*76f0*/  MOV R0, UR8 ;  /* 0x0000000800007c02 */ /* 0x002fce0008000f00 */
.L_x_160:
[----:B-1----:R1:W2:Y:S02]  /*7700*/  SYNCS.PHASECHK.TRANS64.TRYWAIT P0, [R0+URZ], R3 ;  /* 0x00000003000075a7 */ /* 0x0022a400080011ff */
[----:B--2---:R-:W-:Y:S05]  /*7710*/  @!P0 NANOSLEEP.SYNCS 0x989680 ;  /* 0x009896800000895d */ /* 0x004fea0003900000 */
[----:B------:R-:W2:Y:S02]  /*7720*/  @!P0 SYNCS.PHASECHK.TRANS64 P0, [R0+URZ], R3 ;  /* 0x00000003000085a7 */ /* 0x000ea400080010ff */
[----:B--2---:R-:W-:Y:S05]  /*7730*/  @!P0 BRA `(.L_x_160) ;  /* 0xfffffffc00f08947 */ /* 0x004fea000383ffff */
[----:B------:R-:W-:Y:S05]  /*7740*/  BRA `(.L_x_161) ;  /* 0xffffffc800807947 */ /* 0x000fea000383ffff */
.L_x_86:
[----:B------:R-:W-:-:S07]  /*7750*/  MOV R0, UR8 ;  /* 0x0000000800007c02 */ /* 0x000fce0008000f00 */
.L_x_162:
[----:B-1----:R1:W2:Y:S02]  /*7760*/  SYNCS.PHASECHK.TRANS64.TRYWAIT P0, [R0+URZ], R3 ;  /* 0x00000003000075a7 */ /* 0x0022a400080011ff */
[----:B--2---:R-:W-:Y:S05]  /*7770*/  @!P0 NANOSLEEP.SYNCS 0x989680 ;  /* 0x009896800000895d */ /* 0x004fea0003900000 */
[----:B------:R-:W2:Y:S02]  /*7780*/  @!P0 SYNCS.PHASECHK.TRANS64 P0, [R0+URZ], R3 ;  /* 0x00000003000085a7 */ /* 0x000ea400080010ff */
[----:B--2---:R-:W-:Y:S05]  /*7790*/  @!P0 BRA `(.L_x_162) ;  /* 0xfffffffc00f08947 */ /* 0x004fea000383ffff */
[----:B------:R-:W-:Y:S05]  /*77a0*/  BRA `(.L_x_163) ;  /* 0xffffffc8008c7947 */ /* 0x000fea000383ffff */
.L_x_87:
[----:B------:R-:W-:-:S07]  /*77b0*/  MOV R0, UR8 ;  /* 0x0000000800007c02 */ /* 0x000fce0008000f00 */
.L_x_164:
[----:B-1----:R1:W2:Y:S02]  /*77c0*/  SYNCS.PHASECHK.TRANS64.TRYWAIT P0, [R0+URZ], R3 ;  /* 0x00000003000075a7 */ /* 0x0022a400080011ff */
[----:B--2---:R-:W-:Y:S05]  /*77d0*/  @!P0 NANOSLEEP.SYNCS 0x989680 ;  /* 0x009896800000895d */ /* 0x004fea0003900000 */
[----:B------:R-:W2:Y:S02]  /*77e0*/  @!P0 SYNCS.PHASECHK.TRANS64 P0, [R0+URZ], R3 ;  /* 0x00000003000085a7 */ /* 0x000ea400080010ff */
[----:B--2---:R-:W-:Y:S05]  /*77f0*/  @!P0 BRA `(.L_x_164) ;  /* 0xfffffffc00f08947 */ /* 0x004fea000383ffff */
[----:B------:R-:W-:Y:S05]  /*7800*/  BRA `(.L_x_165) ;  /* 0xffffffc800987947 */ /* 0x000fea000383ffff */
.L_x_90:
[----:B------:R-:W-:-:S07]  /*7810*/  MOV R0, UR7 ;  /* 0x0000000700007c02 */ /* 0x000fce0008000f00 */
.L_x_166:
[----:B-1----:R1:W2:Y:S02]  /*7820*/  SYNCS.PHASECHK.TRANS64.TRYWAIT P1, [R0+URZ+0x160], R3 ;  /* 0x00016003000075a7 */ /* 0x0022a400080211ff */
[----:B--2---:R-:W-:Y:S05]  /*7830*/  @!P1 NANOSLEEP.SYNCS 0x989680 ;  /* 0x009896800000995d */ /* 0x004fea0003900000 */
[----:B------:R-:W2:Y:S02]  /*7840*/  @!P1 SYNCS.PHASECHK.TRANS64 P1, [R0+URZ+0x160], R3 ;  /* 0x00016003000095a7 */ /* 0x000ea400080210ff */
[----:B--2---:R-:W-:Y:S05]  /*7850*/  @!P1 BRA `(.L_x_166) ;  /* 0xfffffffc00f09947 */ /* 0x004fea000383ffff */
[----:B------:R-:W-:Y:S05]  /*7860*/  BRA `(.L_x_167) ;  /* 0xffffffc800e47947 */ /* 0x000fea000383ffff */
.L_x_95:
[----:B--2---:R2:W4:Y:S02]  /*7870*/  SYNCS.PHASECHK.TRANS64.TRYWAIT P0, [R0+URZ+0xe0], R3 ;  /* 0x0000e003000075a7 */ /* 0x00452400080011ff */
[----:B----4-:R-:W-:Y:S05]  /*7880*/  @!P0 NANOSLEEP.SYNCS 0x989680 ;  /* 0x009896800000895d */ /* 0x010fea0003900000 */
[----:B------:R-:W4:Y:S02]  /*7890*/  @!P0 SYNCS.PHASECHK.TRANS64 P0, [R0+URZ+0xe0], R3 ;  /* 0x0000e003000085a7 */ /* 0x000f2400080010ff */
[----:B----4-:R-:W-:Y:S05]  /*78a0*/  @!P0 BRA `(.L_x_95) ;  /* 0xfffffffc00f08947 */ /* 0x010fea000383ffff */
[----:B------:R-:W-:Y:S05]  /*78b0*/  BRA `(.L_x_168) ;  /* 0xffffffcc00e87947 */ /* 0x000fea000383ffff */
.L_x_98:
[----:B------:R-:W-:Y:S07]  /*78c0*/  MOV R0, UR6 ;  /* 0x0000000600007c02 */ /* 0x000fee0008000f00 */
.L_x_169:
[----:B--2---:R2:W4:Y:S02]  /*78d0*/  SYNCS.PHASECHK.TRANS64.TRYWAIT P0, [R0+URZ+0xd8], R3 ;  /* 0x0000d803000075a7 */ /* 0x00452400080011ff */
[----:B----4-:R-:W-:Y:S05]  /*78e0*/  @!P0 NANOSLEEP.SYNCS 0x989680 ;  /* 0x009896800000895d */ /* 0x010fea0003900000 */
[----:B------:R-:W4:Y:S02]  /*78f0*/  @!P0 SYNCS.PHASECHK.TRANS64 P0, [R0+URZ+0xd8], R3 ;  /* 0x0000d803000085a7 */ /* 0x000f2400080010ff */
[----:B----4-:R-:W-:Y:S05]  /*7900*/  @!P0 BRA `(.L_x_169) ;  /* 0xfffffffc00f08947 */ /* 0x010fea000383ffff */
[----:B------:R-:W-:Y:S05]  /*7910*/  BRA `(.L_x_97) ;  /* 0xffffffd000d47947 */ /* 0x000fea000383ffff */
.L_x_101:
[----:B------:R-:W-:Y:S07]  /*7920*/  MOV R3, UR6 ;  /* 0x0000000600037c02 */ /* 0x000fee0008000f00 */
.L_x_170:
[----:B-1----:R1:W2:Y:S02]  /*7930*/  SYNCS.PHASECHK.TRANS64.TRYWAIT P2, [R3+URZ+0xc8], R26 ;  /* 0x0000c81a030075a7 */ /* 0x0022a400080411ff */
[----:B--2---:R-:W-:Y:S05]  /*7940*/  @!P2 NANOSLEEP.SYNCS 0x989680 ;  /* 0x009896800000a95d */ /* 0x004fea0003900000 */
[----:B------:R-:W2:Y:S02]  /*7950*/  @!P2 SYNCS.PHASECHK.TRANS64 P2, [R3+URZ+0xc8], R26 ;  /* 0x0000c81a0300a5a7 */ /* 0x000ea400080410ff */
[----:B--2---:R-:W-:Y:S05]  /*7960*/  @!P2 BRA `(.L_x_170) ;  /* 0xfffffffc00f0a947 */ /* 0x004fea000383ffff */
[----:B------:R-:W-:Y:S05]  /*7970*/  BRA `(.L_x_171) ;  /* 0xffffffd400687947 */ /* 0x000fea000383ffff */
.L_x_104:
[----:B--2---:R2:W4:Y:S02]  /*7980*/  SYNCS.PHASECHK.TRANS64.TRYWAIT P0, [R0+URZ+0xe0], R3 ;  /* 0x0000e003000075a7 */ /* 0x00452400080011ff */
[----:B----4-:R-:W-:Y:S05]  /*7990*/  @!P0 NANOSLEEP.SYNCS 0x989680 ;  /* 0x009896800000895d */ /* 0x010fea0003900000 */
[----:B------:R-:W4:Y:S02]  /*79a0*/  @!P0 SYNCS.PHASECHK.TRANS64 P0, [R0+URZ+0xe0], R3 ;  /* 0x0000e003000085a7 */ /* 0x000f2400080010ff */
[----:B----4-:R-:W-:Y:S05]  /*79b0*/  @!P0 BRA `(.L_x_104) ;  /* 0xfffffffc00f08947 */ /* 0x010fea000383ffff */
[----:B------:R-:W-:Y:S05]  /*79c0*/  BRA `(.L_x_172) ;  /* 0xffffffd800ac7947 */ /* 0x000fea000383ffff */
.L_x_115:
[----:B-1----:R-:W-:Y:S04]  /*79d0*/  MOV R0, UR43 ;  /* 0x0000002b00007c02 */ /* 0x002fe80008000f00 */
[----:B------:R1:W2:Y:S03]  /*79e0*/  SYNCS.PHASECHK.TRANS64.TRYWAIT P1, [R0+URZ+0xc0], R3 ;  /* 0x0000c003000075a7 */ /* 0x0002a600080211ff */
[----:B--2---:R-:W-:Y:S05]  /*79f0*/  @!P1 NANOSLEEP.SYNCS 0x989680 ;  /* 0x009896800000995d */ /* 0x004fea0003900000 */
[----:B------:R-:W2:Y:S02]  /*7a00*/  @!P1 SYNCS.PHASECHK.TRANS64 P1, [R0+URZ+0xc0], R3 ;  /* 0x0000c003000095a7 */ /* 0x000ea400080210ff */
[----:B--2---:R-:W-:Y:S05]  /*7a10*/  @!P1 BRA `(.L_x_115) ;  /* 0xfffffffc00ec9947 */ /* 0x004fea000383ffff */
[----:B------:R-:W-:Y:S05]  /*7a20*/  BRA `(.L_x_114) ;  /* 0xffffffe4008c7947 */ /* 0x000fea000383ffff */
.L_x_117:
[----:B------:R1:W1:Y:S02]  /*7a30*/  SYNCS.PHASECHK.TRANS64.TRYWAIT P1, [R113+URZ+0x100], R2 ;  /* 0x00010002710075a7 */ /* 0x00026400080211ff */
[----:B-1----:R-:W-:Y:S05]  /*7a40*/  @!P1 NANOSLEEP.SYNCS 0x989680 ;  /* 0x009896800000995d */ /* 0x002fea0003900000 */
[----:B------:R-:W1:Y:S02]  /*7a50*/  @!P1 SYNCS.PHASECHK.TRANS64 P1, [R113+URZ+0x100], R2 ;  /* 0x00010002710095a7 */ /* 0x000e6400080210ff */
[----:B-1----:R-:W-:Y:S05]  /*7a60*/  @!P1 BRA `(.L_x_117) ;  /* 0xfffffffc00f09947 */ /* 0x002fea000383ffff */
[----:B------:R-:W-:Y:S05]  /*7a70*/  BRA `(.L_x_116) ;  /* 0xffffffe400c87947 */ /* 0x000fea000383ffff */
        .weak           $__internal_0_$__cuda_sm10x_tcgen05_guardrail_trap_col_being_dealloced_not_returned_by_alloc
        .type           $__internal_0_$__cuda_sm10x_tcgen05_guardrail_trap_col_being_dealloced_not_returned_by_alloc,@function
        .size           $__internal_0_$__cuda_sm10x_tcgen05_guardrail_trap_col_being_dealloced_not_returned_by_alloc,($__internal_1_$__cuda_sm10x_tcgen05_guardrail_trap_phase_invalid_during_alloc - $__internal_0_$__cuda_sm10x_tcgen05_guardrail_trap_col_being_dealloced_not_returned_by_alloc)
$__internal_0_$__cuda_sm10x_tcgen05_guardrail_trap_col_being_dealloced_not_returned_by_alloc:
[----:B------:R-:W-:Y:S05]  /*7a80*/  BPT.TRAP 0x1 ;  /* 0x000000040000795c */ /* 0x000fea0000300000 */
[----:B------:R-:W-:-:S04]  /*7a90*/  HFMA2 R3, -RZ, RZ, 0, 0 ;  /* 0x00000000ff037431 */ /* 0x000fc800000001ff */
[----:B------:R-:W-:Y:S05]  /*7aa0*/  RET.REL.NODEC R2 `(_ZN7cutlass13device_kernelINS_4gemm6kernel13GemmUniversalIN4cute5tupleIJiiiiEEENS1_10collective13CollectiveMmaINS1_35MainloopSm100TmaUmmaWarpSpecializedILi12ELi2ELi4ENS5_IJNS4_1CILi2EEENSA_ILi1EEESC_EEEEENS5_IJNSA_ILi256EEENSA_ILi32EEENSA_ILi128EEEEEENS_12float_e4m3_tENS5_IJlSC_lEEESJ_SK_NS4_8TiledMMAINS4_8MMA_AtomIJNS4_10MMA_TraitsINS4_25SM100_MMA_F8F6F4_2x1SM_SSEJSJ_SJ_fSF_SG_NS4_17integral_constantINS4_4UMMA5MajorELSR_0EEESS_NSP_INSQ_7ScaleInELST_0EEESU_EEEEEENS4_6LayoutINS5_IJSC_SC_SC_EEENS5_IJNSA_ILi0EEESZ_SZ_EEEEENS5_IJNS4_10UnderscoreES12_S12_EEEEENS4_18SM100_TMA_2SM_LOADENS4_14ComposedLayoutINS4_7SwizzleILi3ELi4ELi3EEENS4_18smem_ptr_flag_bitsILi8EEENSX_INS5_IJNSA_ILi8EEESH_EEENS5_IJSH_SC_EEEEEEEvNS4_8identityES15_S1F_vS1G_EENS_8epilogue10collective18CollectiveEpilogueINS1I_23Sm100TmaWarpSpecializedILi1ELi1ELi32ELb0ELb0EEEJNS5_IJSH_SG_SH_EEENS5_IJNSX_ISH_SC_EENSX_ISG_SC_EEEEESJ_SK_SJ_SK_NS1I_6fusion15FusionCallbacksIS1M_NS1R_17LinearCombinationISJ_fSJ_fLNS_15FloatRoundStyleE2EEES1N_S1Q_JEEENS4_5SM1004TMEM4LOAD26SM100_TMEM_LOAD_32dp32b32xENS4_13SM90_TMA_LOADENS16_INS17_ILi1ELi4ELi3EEES1A_NSX_INS5_IJS1B_SG_EEENS5_IJSG_SC_EEEEEEENS4_39AutoVectorizingCopyWithAssumedAlignmentILi128EEENS4_14SM90_TMA_STOREES26_S28_S28_EEEvvEEEEvNT_6ParamsE) ;  /* 0xffffff8402547950 */ /* 0x000fea0003c3ffff */
        .weak           $__internal_1_$__cuda_sm10x_tcgen05_guardrail_trap_phase_invalid_during_alloc
        .type           $__internal_1_$__cuda_sm10x_tcgen05_guardrail_trap_phase_invalid_during_alloc,@function
        .size           $__internal_1_$__cuda_sm10x_tcgen05_guardrail_trap_phase_invalid_during_alloc,($__internal_2_$__cuda_sm10x_tcgen05_guardrail_trap_unallocated_columns_being_dealloced - $__internal_1_$__cuda_sm10x_tcgen05_guardrail_trap_phase_invalid_during_alloc)
$__internal_1_$__cuda_sm10x_tcgen05_guardrail_trap_phase_invalid_during_alloc:
[----:B------:R-:W-:Y:S05]  /*7ab0*/  BPT.TRAP 0x1 ;  /* 0x000000040000795c */ /* 0x000fea0000300000 */
[----:B------:R-:W-:-:S04]  /*7ac0*/  MOV R3, 0x0 ;  /* 0x0000000000037802 */ /* 0x000fc80000000f00 */
[----:B------:R-:W-:Y:S05]  /*7ad0*/  RET.REL.NODEC R2 `(_ZN7cutlass13device_kernelINS_4gemm6kernel13GemmUniversalIN4cute5tupleIJiiiiEEENS1_10collective13CollectiveMmaINS1_35MainloopSm100TmaUmmaWarpSpecializedILi12ELi2ELi4ENS5_IJNS4_1CILi2EEENSA_ILi1EEESC_EEEEENS5_IJNSA_ILi256EEENSA_ILi32EEENSA_ILi128EEEEEENS_12float_e4m3_tENS5_IJlSC_lEEESJ_SK_NS4_8TiledMMAINS4_8MMA_AtomIJNS4_10MMA_TraitsINS4_25SM100_MMA_F8F6F4_2x1SM_SSEJSJ_SJ_fSF_SG_NS4_17integral_constantINS4_4UMMA5MajorELSR_0EEESS_NSP_INSQ_7ScaleInELST_0EEESU_EEEEEENS4_6LayoutINS5_IJSC_SC_SC_EEENS5_IJNSA_ILi0EEESZ_SZ_EEEEENS5_IJNS4_10UnderscoreES12_S12_EEEEENS4_18SM100_TMA_2SM_LOADENS4_14ComposedLayoutINS4_7SwizzleILi3ELi4ELi3EEENS4_18smem_ptr_flag_bitsILi8EEENSX_INS5_IJNSA_ILi8EEESH_EEENS5_IJSH_SC_EEEEEEEvNS4_8identityES15_S1F_vS1G_EENS_8epilogue10collective18CollectiveEpilogueINS1I_23Sm100TmaWarpSpecializedILi1ELi1ELi32ELb0ELb0EEEJNS5_IJSH_SG_SH_EEENS5_IJNSX_ISH_SC_EENSX_ISG_SC_EEEEESJ_SK_SJ_SK_NS1I_6fusion15FusionCallbacksIS1M_NS1R_17LinearCombinationISJ_fSJ_fLNS_15FloatRoundStyleE2EEES1N_S1Q_JEEENS4_5SM1004TMEM4LOAD26SM100_TMEM_LOAD_32dp32b32xENS4_13SM90_TMA_LOADENS16_INS17_ILi1ELi4ELi3EEES1A_NSX_INS5_IJS1B_SG_EEENS5_IJSG_SC_EEEEEEENS4_39AutoVectorizingCopyWithAssumedAlignmentILi128EEENS4_14SM90_TMA_STOREES26_S28_S28_EEEvvEEEEvNT_6ParamsE) ;  /* 0xffffff8402487950 */ /* 0x000fea0003c3ffff */
        .weak           $__internal_2_$__cuda_sm10x_tcgen05_guardrail_trap_unallocated_columns_being_dealloced
        .type           $__internal_2_$__cuda_sm10x_tcgen05_guardrail_trap_unallocated_columns_being_dealloced,@function
        .size           $__internal_2_$__cuda_sm10x_tcgen05_guardrail_trap_unallocated_columns_being_dealloced,(.L_x_174 - $__internal_2_$__cuda_sm10x_tcgen05_guardrail_trap_unallocated_columns_being_dealloced)
$__internal_2_$__cuda_sm10x_tcgen05_guardrail_trap_unallocated_columns_being_dealloced:
[----:B------:R-:W-:Y:S05]  /*7ae0*/  BPT.TRAP 0x1 ;  /* 0x000000040000795c */ /* 0x000fea0000300000 */
[----:B------:R-:W-:-:S04]  /*7af0*/  HFMA2 R3, -RZ, RZ, 0, 0 ;  /* 0x00000000ff037431 */ /* 0x000fc800000001ff */
[----:B------:R-:W-:Y:S05]  /*7b00*/  RET.REL.NODEC R2 `(_ZN7cutlass13device_kernelINS_4gemm6kernel13GemmUniversalIN4cute5tupleIJiiiiEEENS1_10collective13CollectiveMmaINS1_35MainloopSm100TmaUmmaWarpSpecializedILi12ELi2ELi4ENS5_IJNS4_1CILi2EEENSA_ILi1EEESC_EEEEENS5_IJNSA_ILi256EEENSA_ILi32EEENSA_ILi128EEEEEENS_12float_e4m3_tENS5_IJlSC_lEEESJ_SK_NS4_8TiledMMAINS4_8MMA_AtomIJNS4_10MMA_TraitsINS4_25SM100_MMA_F8F6F4_2x1SM_SSEJSJ_SJ_fSF_SG_NS4_17integral_constantINS4_4UMMA5MajorELSR_0EEESS_NSP_INSQ_7ScaleInELST_0EEESU_EEEEEENS4_6LayoutINS5_IJSC_SC_SC_EEENS5_IJNSA_ILi0EEESZ_SZ_EEEEENS5_IJNS4_10UnderscoreES12_S12_EEEEENS4_18SM100_TMA_2SM_LOADENS4_14ComposedLayoutINS4_7SwizzleILi3ELi4ELi3EEENS4_18smem_ptr_flag_bitsILi8EEENSX_INS5_IJNSA_ILi8EEESH_EEENS5_IJSH_SC_EEEEEEEvNS4_8identityES15_S1F_vS1G_EENS_8epilogue10collective18CollectiveEpilogueINS1I_23Sm100TmaWarpSpecializedILi1ELi1ELi32ELb0ELb0EEEJNS5_IJSH_SG_SH_EEENS5_IJNSX_ISH_SC_EENSX_ISG_SC_EEEEESJ_SK_SJ_SK_NS1I_6fusion15FusionCallbacksIS1M_NS1R_17LinearCombinationISJ_fSJ_fLNS_15FloatRoundStyleE2EEES1N_S1Q_JEEENS4_5SM1004TMEM4LOAD26SM100_TMEM_LOAD_32dp32b32xENS4_13SM90_TMA_LOADENS16_INS17_ILi1ELi4ELi3EEES1A_NSX_INS5_IJS1B_SG_EEENS5_IJSG_SC_EEEEEEENS4_39AutoVectorizingCopyWithAssumedAlignmentILi128EEENS4_14SM90_TMA_STOREES26_S28_S28_EEEvvEEEEvNT_6ParamsE) ;  /* 0xffffff84023c7950 */ /* 0x000fea0003c3ffff */
.L_x_173:
[----:B------:R-:W-:-:S00]  /*7b10*/  BRA `(.L_x_173) ;  /* 0xfffffffc00fc7947 */ /* 0x000fc0000383ffff */
[----:B------:R-:W-:-:S00]  /*7b20*/  NOP ;  /* 0x0000000000007918 */ /* 0x000fc00000000000 */
        /* <DEDUP_REMOVED lines=13> */
.L_x_174:


//--------------------- .nv.global.init           --------------------------
	.section	.nv.global.init,"aw",@progbits
.nv.global.init:
	.type		$str$27,@object
	.size		$str$27,($str$28 - $str$27)
$str$27:
        /*0000*/ 	.byte	0x28, 0x61, 0x64, 0x64, 0x72, 0x65, 0x73, 0x73, 0x20, 0x26, 0x20, 0x6d, 0x61, 0x73, 0x6b, 0x29
        /*0010*/ 	.byte	0x20, 0x3d, 0x3d, 0x20, 0x30, 0x00
	.type		$str$28,@object
	.size		$str$28,($str$26 - $str$28)
$str$28:
        /*0016*/ 	.byte	0x2f, 0x74, 0x6d, 0x70, 0x2f, 0x63, 0x75, 0x74, 0x6c, 0x61, 0x73, 0x73, 0x5f, 0x73, 0x77, 0x65
        /*0026*/ 	.byte	0x65, 0x70, 0x5f, 0x73, 0x72, 0x63, 0x2f, 0x69, 0x6e, 0x63, 0x6c, 0x75, 0x64, 0x65, 0x2f, 0x63
        /*0036*/ 	.byte	0x75, 0x74, 0x65, 0x2f, 0x70, 0x6f, 0x69, 0x6e, 0x74, 0x65, 0x72, 0x5f, 0x66, 0x6c, 0x61, 0x67
        /*0046*/ 	.byte	0x67, 0x65, 0x64, 0x2e, 0x68, 0x70, 0x70, 0x00
	.type		$str$26,@object
	.size		$str$26,($str$25 - $str$26)
$str$26:
        /*004e*/ 	.byte	0x2f, 0x74, 0x6d, 0x70, 0x2f, 0x63, 0x75, 0x74, 0x6c, 0x61, 0x73, 0x73, 0x5f, 0x73, 0x77, 0x65
        /*005e*/ 	.byte	0x65, 0x70, 0x5f, 0x73, 0x72, 0x63, 0x2f, 0x69, 0x6e, 0x63, 0x6c, 0x75, 0x64, 0x65, 0x2f, 0x63
        /*006e*/ 	.byte	0x75, 0x74, 0x65, 0x2f, 0x61, 0x74, 0x6f, 0x6d, 0x2f, 0x63, 0x6f, 0x70, 0x79, 0x5f, 0x74, 0x72
        /*007e*/ 	.byte	0x61, 0x69, 0x74, 0x73, 0x5f, 0x73, 0x6d, 0x31, 0x30, 0x30, 0x2e, 0x68, 0x70, 0x70, 0x00
	.type		$str$25,@object
	.size		$str$25,(__unnamed_1 - $str$25)
$str$25:
        /*008d*/ 	.byte	0x28, 0x28, 0x75, 0x69, 0x6e, 0x74, 0x33, 0x32, 0x5f, 0x74, 0x28, 0x74, 0x68, 0x72, 0x65, 0x61
        /*009d*/ 	.byte	0x64, 0x49, 0x64, 0x78, 0x2e, 0x78, 0x29, 0x20, 0x2f, 0x20, 0x33, 0x32, 0x29, 0x20, 0x25, 0x20
        /*00ad*/ 	.byte	0x34, 0x29, 0x20, 0x3d, 0x3d, 0x20, 0x28, 0x28, 0x28, 0x74, 0x6d, 0x65, 0x6d, 0x5f, 0x61, 0x64
        /*00bd*/ 	.byte	0x64, 0x72, 0x20, 0x3e, 0x3e, 0x20, 0x31, 0x36, 0x29, 0x20, 0x2f, 0x20, 0x33, 0x32, 0x29, 0x20
        /*00cd*/ 	.byte	0x25, 0x20, 0x34, 0x29, 0x00
	.type		__unnamed_1,@object
	.size		__unnamed_1,(__unnamed_2 - __unnamed_1)
__unnamed_1:
        /*00d2*/ 	.byte	0x61, 0x75, 0x74, 0x6f, 0x20, 0x63, 0x75, 0x74, 0x65, 0x3a, 0x3a, 0x61, 0x73, 0x5f, 0x70, 0x6f
        /* <DEDUP_REMOVED lines=24> */
        /*0262*/ 	.byte	0x43, 0x3c, 0x34, 0x30, 0x39, 0x36, 0x3e, 0x3e, 0x3e, 0x3e, 0x5d, 0x00
	.type		__unnamed_2,@object
	.size		__unnamed_2,(.L_2 - __unnamed_2)
__unnamed_2:
        /* <DEDUP_REMOVED lines=40> */
        /*04ee*/ 	.byte	0x74, 0x65, 0x3a, 0x3a, 0x43, 0x3c, 0x30, 0x3e, 0x3e, 0x3e, 0x3e, 0x5d, 0x00
.L_2:


//--------------------- .nv.shared._ZN7cutlass13device_kernelINS_4gemm6kernel13GemmUniversalIN4cute5tupleIJiiiiEEENS1_10collective13CollectiveMmaINS1_35MainloopSm100TmaUmmaWarpSpecializedILi12ELi2ELi4ENS5_IJNS4_1CILi2EEENSA_ILi1EEESC_EEEEENS5_IJNSA_ILi256EEENSA_ILi32EEENSA_ILi128EEEEEENS_12float_e4m3_tENS5_IJlSC_lEEESJ_SK_NS4_8TiledMMAINS4_8MMA_AtomIJNS4_10MMA_TraitsINS4_25SM100_MMA_F8F6F4_2x1SM_SSEJSJ_SJ_fSF_SG_NS4_17integral_constantINS4_4UMMA5MajorELSR_0EEESS_NSP_INSQ_7ScaleInELST_0EEESU_EEEEEENS4_6LayoutINS5_IJSC_SC_SC_EEENS5_IJNSA_ILi0EEESZ_SZ_EEEEENS5_IJNS4_10UnderscoreES12_S12_EEEEENS4_18SM100_TMA_2SM_LOADENS4_14ComposedLayoutINS4_7SwizzleILi3ELi4ELi3EEENS4_18smem_ptr_flag_bitsILi8EEENSX_INS5_IJNSA_ILi8EEESH_EEENS5_IJSH_SC_EEEEEEEvNS4_8identityES15_S1F_vS1G_EENS_8epilogue10collective18CollectiveEpilogueINS1I_23Sm100TmaWarpSpecializedILi1ELi1ELi32ELb0ELb0EEEJNS5_IJSH_SG_SH_EEENS5_IJNSX_ISH_SC_EENSX_ISG_SC_EEEEESJ_SK_SJ_SK_NS1I_6fusion15FusionCallbacksIS1M_NS1R_17LinearCombinationISJ_fSJ_fLNS_15FloatRoundStyleE2EEES1N_S1Q_JEEENS4_5SM1004TMEM4LOAD26SM100_TMEM_LOAD_32dp32b32xENS4_13SM90_TMA_LOADENS16_INS17_ILi1ELi4ELi3EEES1A_NSX_INS5_IJS1B_SG_EEENS5_IJSG_SC_EEEEEEENS4_39AutoVectorizingCopyWithAssumedAlignmentILi128EEENS4_14SM90_TMA_STOREES26_S28_S28_EEEvvEEEEvNT_6ParamsE --------------------------
	.section	.nv.shared._ZN7cutlass13device_kernelINS_4gemm6kernel13GemmUniversalIN4cute5tupleIJiiiiEEENS1_10collective13CollectiveMmaINS1_35MainloopSm100TmaUmmaWarpSpecializedILi12ELi2ELi4ENS5_IJNS4_1CILi2EEENSA_ILi1EEESC_EEEEENS5_IJNSA_ILi256EEENSA_ILi32EEENSA_ILi128EEEEEENS_12float_e4m3_tENS5_IJlSC_lEEESJ_SK_NS4_8TiledMMAINS4_8MMA_AtomIJNS4_10MMA_TraitsINS4_25SM100_MMA_F8F6F4_2x1SM_SSEJSJ_SJ_fSF_SG_NS4_17integral_constantINS4_4UMMA5MajorELSR_0EEESS_NSP_INSQ_7ScaleInELST_0EEESU_EEEEEENS4_6LayoutINS5_IJSC_SC_SC_EEENS5_IJNSA_ILi0EEESZ_SZ_EEEEENS5_IJNS4_10UnderscoreES12_S12_EEEEENS4_18SM100_TMA_2SM_LOADENS4_14ComposedLayoutINS4_7SwizzleILi3ELi4ELi3EEENS4_18smem_ptr_flag_bitsILi8EEENSX_INS5_IJNSA_ILi8EEESH_EEENS5_IJSH_SC_EEEEEEEvNS4_8identityES15_S1F_vS1G_EENS_8epilogue10collective18CollectiveEpilogueINS1I_23Sm100TmaWarpSpecializedILi1ELi1ELi32ELb0ELb0EEEJNS5_IJSH_SG_SH_EEENS5_IJNSX_ISH_SC_EENSX_ISG_SC_EEEEESJ_SK_SJ_SK_NS1I_6fusion15FusionCallbacksIS1M_NS1R_17LinearCombinationISJ_fSJ_fLNS_15FloatRoundStyleE2EEES1N_S1Q_JEEENS4_5SM1004TMEM4LOAD26SM100_TMEM_LOAD_32dp32b32xENS4_13SM90_TMA_LOADENS16_INS17_ILi1ELi4ELi3EEES1A_NSX_INS5_IJS1B_SG_EEENS5_IJSG_SC_EEEEEEENS4_39AutoVectorizingCopyWithAssumedAlignmentILi128EEENS4_14SM90_TMA_STOREES26_S28_S28_EEEvvEEEEvNT_6ParamsE,"aw",@nobits
	.sectionflags	@""
	.align	16
	.zero		1024


//--------------------- .nv.shared.reserved.0     --------------------------
	.section	.nv.shared.reserved.0,"aw",@nobits
	.weak		__nv_reservedSMEM_offset_0_alias
	.size		__nv_reservedSMEM_offset_0_alias, 0, 64
	.other		__nv_reservedSMEM_offset_0_alias,@"STO_CUDA_RESERVED_SHARED STV_DEFAULT"
__nv_reservedSMEM_offset_0_alias:
	.zero		0
.nv.shared.reserved.0:
	.zero		64
	.weak		__nv_reservedSMEM_tcgen05_partition
	.type		__nv_reservedSMEM_tcgen05_partition,@object
	.size		__nv_reservedSMEM_tcgen05_partition,(.L_0 - __nv_reservedSMEM_tcgen05_partition)
__nv_reservedSMEM_tcgen05_partition:
	.zero		32
.L_0:


//--------------------- .nv.global                --------------------------
	.section	.nv.global,"aw",@nobits
.nv.global:
	.type		_ZN40_INTERNAL_ae32abc6_4_k_cu_19403347_270044cute1_E,@object
	.size		_ZN40_INTERNAL_ae32abc6_4_k_cu_19403347_270044cute1_E,(_ZN40_INTERNAL_ae32abc6_4_k_cu_19403347_270044cuda3std3__45__cpo6cbeginE - _ZN40_INTERNAL_ae32abc6_4_k_cu_19403347_270044cute1_E)
_ZN40_INTERNAL_ae32abc6_4_k_cu_19403347_270044cute1_E:
	.zero		1
	.type		_ZN40_INTERNAL_ae32abc6_4_k_cu_19403347_270044cuda3std3__45__cpo6cbeginE,@object
	.size		_ZN40_INTERNAL_ae32abc6_4_k_cu_19403347_270044cuda3std3__45__cpo6cbeginE,(_ZN40_INTERNAL_ae32abc6_4_k_cu_19403347_270044cuda3std3__48in_placeE - _ZN40_INTERNAL_ae32abc6_4_k_cu_19403347_270044cuda3std3__45__cpo6cbeginE)
_ZN40_INTERNAL_ae32abc6_4_k_cu_19403347_270044cuda3std3__45__cpo6cbeginE:
	.zero		1
	.type		_ZN40_INTERNAL_ae32abc6_4_k_cu_19403347_270044cuda3std3__48in_placeE,@object
	.size		_ZN40_INTERNAL_ae32abc6_4_k_cu_19403347_270044cuda3std3__48in_placeE,(_ZN40_INTERNAL_ae32abc6_4_k_cu_19403347_270044cuda3std6ranges3__45__cpo9iter_moveE - _ZN40_INTERNAL_ae32abc6_4_k_cu_19403347_270044cuda3std3__48in_placeE)
_ZN40_INTERNAL_ae32abc6_4_k_cu_19403347_270044cuda3std3__48in_placeE:
	.zero		1
	.type		_ZN40_INTERNAL_ae32abc6_4_k_cu_19403347_270044cuda3std6ranges3__45__cpo9iter_moveE,@object
	.size		_ZN40_INTERNAL_ae32abc6_4_k_cu_19403347_270044cuda3std6ranges3__45__cpo9iter_moveE,(_ZN40_INTERNAL_ae32abc6_4_k_cu_19403347_270044cuda3std3__45__cpo5beginE - _ZN40_INTERNAL_ae32abc6_4_k_cu_19403347_270044cuda3std6ranges3__45__cpo9iter_moveE)
_ZN40_INTERNAL_ae32abc6_4_k_cu_19403347_270044cuda3std6ranges3__45__cpo9iter_moveE:
	.zero		1
	.type		_ZN40_INTERNAL_ae32abc6_4_k_cu_19403347_270044cuda3std3__45__cpo5beginE,@object
	.size		_ZN40_INTERNAL_ae32abc6_4_k_cu_19403347_270044cuda3std3__45__cpo5beginE,(_ZN40_INTERNAL_ae32abc6_4_k_cu_19403347_270044cuda3std3__442_GLOBAL__N__ae32abc6_4_k_cu_19403347_270046ignoreE - _ZN40_INTERNAL_ae32abc6_4_k_cu_19403347_270044cuda3std3__45__cpo5beginE)
_ZN40_INTERNAL_ae32abc6_4_k_cu_19403347_270044cuda3std3__45__cpo5beginE:
	.zero		1
	.type		_ZN40_INTERNAL_ae32abc6_4_k_cu_19403347_270044cuda3std3__442_GLOBAL__N__ae32abc6_4_k_cu_19403347_270046ignoreE,@object
	.size		_ZN40_INTERNAL_ae32abc6_4_k_cu_19403347_270044cuda3std3__442_GLOBAL__N__ae32abc6_4_k_cu_19403347_270046ignoreE,(_ZN40_INTERNAL_ae32abc6_4_k_cu_19403347_270044cute7productE - _ZN40_INTERNAL_ae32abc6_4_k_cu_19403347_270044cuda3std3__442_GLOBAL__N__ae32abc6_4_k_cu_19403347_270046ignoreE)
_ZN40_INTERNAL_ae32abc6_4_k_cu_19403347_270044cuda3std3__442_GLOBAL__N__ae32abc6_4_k_cu_19403347_270046ignoreE:
	.zero		1
	.type		_ZN40_INTERNAL_ae32abc6_4_k_cu_19403347_270044cute7productE,@object
	.size		_ZN40_INTERNAL_ae32abc6_4_k_cu_19403347_270044cute7productE,(_ZN40_INTERNAL_ae32abc6_4_k_cu_19403347_270044cuda3std3__45__cpo3endE - _ZN40_INTERNAL_ae32abc6_4_k_cu_19403347_270044cute7productE)
_ZN40_INTERNAL_ae32abc6_4_k_cu_19403347_270044cute7productE:
	.zero		1
	.type		_ZN40_INTERNAL_ae32abc6_4_k_cu_19403347_270044cuda3std3__45__cpo3endE,@object
	.size		_ZN40_INTERNAL_ae32abc6_4_k_cu_19403347_270044cuda3std3__45__cpo3endE,(_ZN40_INTERNAL_ae32abc6_4_k_cu_19403347_270044cuda3std3__419piecewise_constructE - _ZN40_INTERNAL_ae32abc6_4_k_cu_19403347_270044cuda3std3__45__cpo3endE)
_ZN40_INTERNAL_ae32abc6_4_k_cu_19403347_270044cuda3std3__45__cpo3endE:
	.zero		1
	.type		_ZN40_INTERNAL_ae32abc6_4_k_cu_19403347_270044cuda3std3__419piecewise_constructE,@object
	.size		_ZN40_INTERNAL_ae32abc6_4_k_cu_19403347_270044cuda3std3__419piecewise_constructE,(_ZN40_INTERNAL_ae32abc6_4_k_cu_19403347_270044cuda3std3__45__cpo4cendE - _ZN40_INTERNAL_ae32abc6_4_k_cu_19403347_270044cuda3std3__419piecewise_constructE)
_ZN40_INTERNAL_ae32abc6_4_k_cu_19403347_270044cuda3std3__419piecewise_constructE:
	.zero		1
	.type		_ZN40_INTERNAL_ae32abc6_4_k_cu_19403347_270044cuda3std3__45__cpo4cendE,@object
	.size		_ZN40_INTERNAL_ae32abc6_4_k_cu_19403347_270044cuda3std3__45__cpo4cendE,(_ZN40_INTERNAL_ae32abc6_4_k_cu_19403347_270044cuda3std6ranges3__45__cpo4swapE - _ZN40_INTERNAL_ae32abc6_4_k_cu_19403347_270044cuda3std3__45__cpo4cendE)
_ZN40_INTERNAL_ae32abc6_4_k_cu_19403347_270044cuda3std3__45__cpo4cendE:
	.zero		1
	.type		_ZN40_INTERNAL_ae32abc6_4_k_cu_19403347_270044cuda3std6ranges3__45__cpo4swapE,@object
	.size		_ZN40_INTERNAL_ae32abc6_4_k_cu_19403347_270044cuda3std6ranges3__45__cpo4swapE,(.L_10 - _ZN40_INTERNAL_ae32abc6_4_k_cu_19403347_270044cuda3std6ranges3__45__cpo4swapE)
_ZN40_INTERNAL_ae32abc6_4_k_cu_19403347_270044cuda3std6ranges3__45__cpo4swapE:
	.zero		1
.L_10:


//--------------------- .nv.constant0._ZN7cutlass13device_kernelINS_4gemm6kernel13GemmUniversalIN4cute5tupleIJiiiiEEENS1_10collective13CollectiveMmaINS1_35MainloopSm100TmaUmmaWarpSpecializedILi12ELi2ELi4ENS5_IJNS4_1CILi2EEENSA_ILi1EEESC_EEEEENS5_IJNSA_ILi256EEENSA_ILi32EEENSA_ILi128EEEEEENS_12float_e4m3_tENS5_IJlSC_lEEESJ_SK_NS4_8TiledMMAINS4_8MMA_AtomIJNS4_10MMA_TraitsINS4_25SM100_MMA_F8F6F4_2x1SM_SSEJSJ_SJ_fSF_SG_NS4_17integral_constantINS4_4UMMA5MajorELSR_0EEESS_NSP_INSQ_7ScaleInELST_0EEESU_EEEEEENS4_6LayoutINS5_IJSC_SC_SC_EEENS5_IJNSA_ILi0EEESZ_SZ_EEEEENS5_IJNS4_10UnderscoreES12_S12_EEEEENS4_18SM100_TMA_2SM_LOADENS4_14ComposedLayoutINS4_7SwizzleILi3ELi4ELi3EEENS4_18smem_ptr_flag_bitsILi8EEENSX_INS5_IJNSA_ILi8EEESH_EEENS5_IJSH_SC_EEEEEEEvNS4_8identityES15_S1F_vS1G_EENS_8epilogue10collective18CollectiveEpilogueINS1I_23Sm100TmaWarpSpecializedILi1ELi1ELi32ELb0ELb0EEEJNS5_IJSH_SG_SH_EEENS5_IJNSX_ISH_SC_EENSX_ISG_SC_EEEEESJ_SK_SJ_SK_NS1I_6fusion15FusionCallbacksIS1M_NS1R_17LinearCombinationISJ_fSJ_fLNS_15FloatRoundStyleE2EEES1N_S1Q_JEEENS4_5SM1004TMEM4LOAD26SM100_TMEM_LOAD_32dp32b32xENS4_13SM90_TMA_LOADENS16_INS17_ILi1ELi4ELi3EEES1A_NSX_INS5_IJS1B_SG_EEENS5_IJSG_SC_EEEEEEENS4_39AutoVectorizingCopyWithAssumedAlignmentILi128EEENS4_14SM90_TMA_STOREES26_S28_S28_EEEvvEEEEvNT_6ParamsE --------------------------
	.section	.nv.constant0._ZN7cutlass13device_kernelINS_4gemm6kernel13GemmUniversalIN4cute5tupleIJiiiiEEENS1_10collective13CollectiveMmaINS1_35MainloopSm100TmaUmmaWarpSpecializedILi12ELi2ELi4ENS5_IJNS4_1CILi2EEENSA_ILi1EEESC_EEEEENS5_IJNSA_ILi256EEENSA_ILi32EEENSA_ILi128EEEEEENS_12float_e4m3_tENS5_IJlSC_lEEESJ_SK_NS4_8TiledMMAINS4_8MMA_AtomIJNS4_10MMA_TraitsINS4_25SM100_MMA_F8F6F4_2x1SM_SSEJSJ_SJ_fSF_SG_NS4_17integral_constantINS4_4UMMA5MajorELSR_0EEESS_NSP_INSQ_7ScaleInELST_0EEESU_EEEEEENS4_6LayoutINS5_IJSC_SC_SC_EEENS5_IJNSA_ILi0EEESZ_SZ_EEEEENS5_IJNS4_10UnderscoreES12_S12_EEEEENS4_18SM100_TMA_2SM_LOADENS4_14ComposedLayoutINS4_7SwizzleILi3ELi4ELi3EEENS4_18smem_ptr_flag_bitsILi8EEENSX_INS5_IJNSA_ILi8EEESH_EEENS5_IJSH_SC_EEEEEEEvNS4_8identityES15_S1F_vS1G_EENS_8epilogue10collective18CollectiveEpilogueINS1I_23Sm100TmaWarpSpecializedILi1ELi1ELi32ELb0ELb0EEEJNS5_IJSH_SG_SH_EEENS5_IJNSX_ISH_SC_EENSX_ISG_SC_EEEEESJ_SK_SJ_SK_NS1I_6fusion15FusionCallbacksIS1M_NS1R_17LinearCombinationISJ_fSJ_fLNS_15FloatRoundStyleE2EEES1N_S1Q_JEEENS4_5SM1004TMEM4LOAD26SM100_TMEM_LOAD_32dp32b32xENS4_13SM90_TMA_LOADENS16_INS17_ILi1ELi4ELi3EEES1A_NSX_INS5_IJS1B_SG_EEENS5_IJSG_SC_EEEEEEENS4_39AutoVectorizingCopyWithAssumedAlignmentILi128EEENS4_14SM90_TMA_STOREES26_S28_S28_EEEvvEEEEvNT_6ParamsE,"a",@progbits
	.sectionflags	@""
	.align	4
.nv.constant0._ZN7cutlass13device_kernelINS_4gemm6kernel13GemmUniversalIN4cute5tupleIJiiiiEEENS1_10collective13CollectiveMmaINS1_35MainloopSm100TmaUmmaWarpSpecializedILi12ELi2ELi4ENS5_IJNS4_1CILi2EEENSA_ILi1EEESC_EEEEENS5_IJNSA_ILi256EEENSA_ILi32EEENSA_ILi128EEEEEENS_12float_e4m3_tENS5_IJlSC_lEEESJ_SK_NS4_8TiledMMAINS4_8MMA_AtomIJNS4_10MMA_TraitsINS4_25SM100_MMA_F8F6F4_2x1SM_SSEJSJ_SJ_fSF_SG_NS4_17integral_constantINS4_4UMMA5MajorELSR_0EEESS_NSP_INSQ_7ScaleInELST_0EEESU_EEEEEENS4_6LayoutINS5_IJSC_SC_SC_EEENS5_IJNSA_ILi0EEESZ_SZ_EEEEENS5_IJNS4_10UnderscoreES12_S12_EEEEENS4_18SM100_TMA_2SM_LOADENS4_14ComposedLayoutINS4_7SwizzleILi3ELi4ELi3EEENS4_18smem_ptr_flag_bitsILi8EEENSX_INS5_IJNSA_ILi8EEESH_EEENS5_IJSH_SC_EEEEEEEvNS4_8identityES15_S1F_vS1G_EENS_8epilogue10collective18CollectiveEpilogueINS1I_23Sm100TmaWarpSpecializedILi1ELi1ELi32ELb0ELb0EEEJNS5_IJSH_SG_SH_EEENS5_IJNSX_ISH_SC_EENSX_ISG_SC_EEEEESJ_SK_SJ_SK_NS1I_6fusion15FusionCallbacksIS1M_NS1R_17LinearCombinationISJ_fSJ_fLNS_15FloatRoundStyleE2EEES1N_S1Q_JEEENS4_5SM1004TMEM4LOAD26SM100_TMEM_LOAD_32dp32b32xENS4_13SM90_TMA_LOADENS16_INS17_ILi1ELi4ELi3EEES1A_NSX_INS5_IJS1B_SG_EEENS5_IJSG_SC_EEEEEEENS4_39AutoVectorizingCopyWithAssumedAlignmentILi128EEENS4_14SM90_TMA_STOREES26_S28_S28_EEEvvEEEEvNT_6ParamsE:
	.zero		2944


//--------------------- SYMBOLS --------------------------

	.type		.nv.reservedSmem.offset0,@object
	.size		.nv.reservedSmem.offset0,0x4
	.type		.nv.reservedSmem.cap,@object
	.size		.nv.reservedSmem.cap,0x4
	.type		__assertfail,@function
